def attn_fwd(
    Q,
    K,
    V,
    Out,
    Lse,
    sm_scale,
    stride_qz,
    stride_qh,
    stride_qm,
    stride_qk,
    stride_kz,
    stride_kh,
    stride_kn,
    stride_kk,
    stride_vz,
    stride_vh,
    stride_vn,
    stride_vk,
    stride_oz,
    stride_oh,
    stride_om,
    stride_ok,
    seqlen_q,
    seqlen_k,
    BLOCK_M: tl.constexpr,
    BLOCK_N: tl.constexpr,
    HEAD_DIM: tl.constexpr,
    CAUSAL: tl.constexpr,
):
    start_m = tl.program_id(0)
    off_hz = tl.program_id(1)
    q_off = off_hz * stride_qh
    k_off = off_hz * stride_kh
    v_off = off_hz * stride_vh
    offs_m = start_m * BLOCK_M + tl.arange(0, BLOCK_M)
    offs_d = tl.arange(0, HEAD_DIM)
    offs_n = tl.arange(0, BLOCK_N)
    q_ptrs = Q + q_off + offs_m[:, None] * stride_qm + offs_d[None, :] * stride_qk
    k_ptrs = K + k_off + offs_d[:, None] * stride_kk + offs_n[None, :] * stride_kn
    v_ptrs = V + v_off + offs_n[:, None] * stride_vn + offs_d[None, :] * stride_vk
    m_i = tl.full([BLOCK_M], float("-inf"), dtype=tl.float32)
    l_i = tl.zeros([BLOCK_M], dtype=tl.float32) + 1.0
    acc = tl.zeros([BLOCK_M, HEAD_DIM], dtype=tl.float32)
    q = tl.load(q_ptrs)
    acc, l_i, m_i = _attn_fwd_inner(
        acc,
        l_i,
        m_i,
        q,
        k_ptrs,
        v_ptrs,
        sm_scale,
        stride_kn,
        stride_vn,
        start_m,
        seqlen_k,
        BLOCK_M,
        BLOCK_N,
        HEAD_DIM,
        CAUSAL,
    )
    acc = acc / l_i[:, None]
    lse = m_i + tl.math.log2(l_i) / 1.4426950408889634
    o_ptrs = (
        Out
        + off_hz * stride_oh
        + offs_m[:, None] * stride_om
        + offs_d[None, :] * stride_ok
    )
    tl.store(o_ptrs, acc.to(Out.dtype.element_ty))
    tl.store(Lse + off_hz * seqlen_q + offs_m, lse)

# config = {"BLOCK_M": 64, "BLOCK_N": 64, "HEAD_DIM": 32, "arch": "sm_100", "causal": true, "dtype": "fp8e4m3", "num_stages": 2, "num_warps": 8}
# arch = sm_100


// ===== COMPILED SASS (sm_100a) =====

	.target	sm_100a

	.elftype	@"ET_EXEC"


//--------------------- .note.nv.tkinfo           --------------------------
	.section	.note.nv.tkinfo,"",@"SHT_NOTE"
	.sectionflags	@"SHF_NOTE_NV_TKINFO"
	.tkinfo
        /*0018*/ 	.word	0x00000081
        /*0030*/ 	.string	""
        /*0030*/ 	.string	"ptxas-blackwell"
        /*0030*/ 	.string	"Cuda compilation tools, release 12.9, V12.9.86"
        /*0030*/ 	.string	"Build cuda_12.9.r12.9/compiler.36037853_0"
        /*0030*/ 	.string	"-v  -suppress-debug-info  -lineinfo  -arch sm_100a "



//--------------------- .note.nv.cuver            --------------------------
	.section	.note.nv.cuver,"",@"SHT_NOTE"
	.sectionflags	@"SHF_NOTE_NV_CUVER"
        /*0018*/ 	.short	0x0001
        /*001a*/ 	.short	0x0064
        /*001c*/ 	.short	0x0001
        /*001e*/ 	.short	0x0000
        /*0020*/ 	.short	0x0001
        /*0022*/ 	.short	0x0000


//--------------------- .nv.info                  --------------------------
	.section	.nv.info,"",@"SHT_CUDA_INFO"
	.align	4


	//----- nvinfo : EIATTR_REGCOUNT
	.align		4
        /*0000*/ 	.byte	0x04, 0x2f
        /*0002*/ 	.short	(.L_5 - .L_4)
	.align		4
.L_4:
        /*0004*/ 	.word	index@(attn_fwd)
        /*0008*/ 	.word	0x00000050


	//----- nvinfo : EIATTR_FRAME_SIZE
	.align		4
.L_5:
        /*000c*/ 	.byte	0x04, 0x11
        /*000e*/ 	.short	(.L_7 - .L_6)
	.align		4
.L_6:
        /*0010*/ 	.word	index@($__internal_2_$__cuda_sm10x_tcgen05_guardrail_trap_unallocated_columns_being_dealloced)
        /*0014*/ 	.word	0x00000000


	//----- nvinfo : EIATTR_FRAME_SIZE
	.align		4
.L_7:
        /*0018*/ 	.byte	0x04, 0x11
        /*001a*/ 	.short	(.L_9 - .L_8)
	.align		4
.L_8:
        /*001c*/ 	.word	index@($__internal_1_$__cuda_sm10x_tcgen05_guardrail_trap_phase_invalid_during_alloc)
        /*0020*/ 	.word	0x00000000


	//----- nvinfo : EIATTR_FRAME_SIZE
	.align		4
.L_9:
        /*0024*/ 	.byte	0x04, 0x11
        /*0026*/ 	.short	(.L_11 - .L_10)
	.align		4
.L_10:
        /*0028*/ 	.word	index@($__internal_0_$__cuda_sm10x_tcgen05_guardrail_trap_col_being_dealloced_not_returned_by_alloc)
        /*002c*/ 	.word	0x00000000


	//----- nvinfo : EIATTR_FRAME_SIZE
	.align		4
.L_11:
        /*0030*/ 	.byte	0x04, 0x11
        /*0032*/ 	.short	(.L_13 - .L_12)
	.align		4
.L_12:
        /*0034*/ 	.word	index@(attn_fwd)
        /*0038*/ 	.word	0x00000000


	//----- nvinfo : EIATTR_MIN_STACK_SIZE
	.align		4
.L_13:
        /*003c*/ 	.byte	0x04, 0x12
        /*003e*/ 	.short	(.L_15 - .L_14)
	.align		4
.L_14:
        /*0040*/ 	.word	index@(attn_fwd)
        /*0044*/ 	.word	0x00000000
.L_15:


//--------------------- .nv.info.attn_fwd         --------------------------
	.section	.nv.info.attn_fwd,"",@"SHT_CUDA_INFO"
	.sectionflags	@""
	.align	4


	//----- nvinfo : EIATTR_CUDA_API_VERSION
	.align		4
        /*0000*/ 	.byte	0x04, 0x37
        /*0002*/ 	.short	(.L_17 - .L_16)
.L_16:
        /*0004*/ 	.word	0x00000081


	//----- nvinfo : EIATTR_KPARAM_INFO
	.align		4
.L_17:
        /*0008*/ 	.byte	0x04, 0x17
        /*000a*/ 	.short	(.L_19 - .L_18)
.L_18:
        /*000c*/ 	.word	0x00000000
        /*0010*/ 	.short	0x0019
        /*0012*/ 	.short	0x0080
        /*0014*/ 	.byte	0x00, 0xf4, 0x21, 0x00


	//----- nvinfo : EIATTR_KPARAM_INFO
	.align		4
.L_19:
        /*0018*/ 	.byte	0x04, 0x17
        /*001a*/ 	.short	(.L_21 - .L_20)
.L_20:
        /*001c*/ 	.word	0x00000000
        /*0020*/ 	.short	0x0018
        /*0022*/ 	.short	0x0078
        /*0024*/ 	.byte	0x00, 0xf4, 0x21, 0x00


	//----- nvinfo : EIATTR_KPARAM_INFO
	.align		4
.L_21:
        /*0028*/ 	.byte	0x04, 0x17
        /*002a*/ 	.short	(.L_23 - .L_22)
.L_22:
        /*002c*/ 	.word	0x00000000
        /*0030*/ 	.short	0x0017
        /*0032*/ 	.short	0x0070
        /*0034*/ 	.byte	0x00, 0xf0, 0x11, 0x00


	//----- nvinfo : EIATTR_KPARAM_INFO
	.align		4
.L_23:
        /*0038*/ 	.byte	0x04, 0x17
        /*003a*/ 	.short	(.L_25 - .L_24)
.L_24:
        /*003c*/ 	.word	0x00000000
        /*0040*/ 	.short	0x0016
        /*0042*/ 	.short	0x006c
        /*0044*/ 	.byte	0x00, 0xf0, 0x11, 0x00


	//----- nvinfo : EIATTR_KPARAM_INFO
	.align		4
.L_25:
        /*0048*/ 	.byte	0x04, 0x17
        /*004a*/ 	.short	(.L_27 - .L_26)
.L_26:
        /*004c*/ 	.word	0x00000000
        /*0050*/ 	.short	0x0015
        /*0052*/ 	.short	0x0068
        /*0054*/ 	.byte	0x00, 0xf0, 0x11, 0x00


	//----- nvinfo : EIATTR_KPARAM_INFO
	.align		4
.L_27:
        /*0058*/ 	.byte	0x04, 0x17
        /*005a*/ 	.short	(.L_29 - .L_28)
.L_28:
        /*005c*/ 	.word	0x00000000
        /*0060*/ 	.short	0x0014
        /*0062*/ 	.short	0x0064
        /*0064*/ 	.byte	0x00, 0xf0, 0x11, 0x00


	//----- nvinfo : EIATTR_KPARAM_INFO
	.align		4
.L_29:
        /*0068*/ 	.byte	0x04, 0x17
        /*006a*/ 	.short	(.L_31 - .L_30)
.L_30:
        /*006c*/ 	.word	0x00000000
        /*0070*/ 	.short	0x0013
        /*0072*/ 	.short	0x0060
        /*0074*/ 	.byte	0x00, 0xf0, 0x11, 0x00


	//----- nvinfo : EIATTR_KPARAM_INFO
	.align		4
.L_31:
        /*0078*/ 	.byte	0x04, 0x17
        /*007a*/ 	.short	(.L_33 - .L_32)
.L_32:
        /*007c*/ 	.word	0x00000000
        /*0080*/ 	.short	0x0012
        /*0082*/ 	.short	0x005c
        /*0084*/ 	.byte	0x00, 0xf0, 0x11, 0x00


	//----- nvinfo : EIATTR_KPARAM_INFO
	.align		4
.L_33:
        /*0088*/ 	.byte	0x04, 0x17
        /*008a*/ 	.short	(.L_35 - .L_34)
.L_34:
        /*008c*/ 	.word	0x00000000
        /*0090*/ 	.short	0x0011
        /*0092*/ 	.short	0x0058
        /*0094*/ 	.byte	0x00, 0xf0, 0x11, 0x00


	//----- nvinfo : EIATTR_KPARAM_INFO
	.align		4
.L_35:
        /*0098*/ 	.byte	0x04, 0x17
        /*009a*/ 	.short	(.L_37 - .L_36)
.L_36:
        /*009c*/ 	.word	0x00000000
        /*00a0*/ 	.short	0x0010
        /*00a2*/ 	.short	0x0054
        /*00a4*/ 	.byte	0x00, 0xf0, 0x11, 0x00


	//----- nvinfo : EIATTR_KPARAM_INFO
	.align		4
.L_37:
        /*00a8*/ 	.byte	0x04, 0x17
        /*00aa*/ 	.short	(.L_39 - .L_38)
.L_38:
        /*00ac*/ 	.word	0x00000000
        /*00b0*/ 	.short	0x000f
        /*00b2*/ 	.short	0x0050
        /*00b4*/ 	.byte	0x00, 0xf0, 0x11, 0x00


	//----- nvinfo : EIATTR_KPARAM_INFO
	.align		4
.L_39:
        /*00b8*/ 	.byte	0x04, 0x17
        /*00ba*/ 	.short	(.L_41 - .L_40)
.L_40:
        /*00bc*/ 	.word	0x00000000
        /*00c0*/ 	.short	0x000e
        /*00c2*/ 	.short	0x004c
        /*00c4*/ 	.byte	0x00, 0xf0, 0x11, 0x00


	//----- nvinfo : EIATTR_KPARAM_INFO
	.align		4
.L_41:
        /*00c8*/ 	.byte	0x04, 0x17
        /*00ca*/ 	.short	(.L_43 - .L_42)
.L_42:
        /*00cc*/ 	.word	0x00000000
        /*00d0*/ 	.short	0x000d
        /*00d2*/ 	.short	0x0048
        /*00d4*/ 	.byte	0x00, 0xf0, 0x11, 0x00


	//----- nvinfo : EIATTR_KPARAM_INFO
	.align		4
.L_43:
        /*00d8*/ 	.byte	0x04, 0x17
        /*00da*/ 	.short	(.L_45 - .L_44)
.L_44:
        /*00dc*/ 	.word	0x00000000
        /*00e0*/ 	.short	0x000c
        /*00e2*/ 	.short	0x0044
        /*00e4*/ 	.byte	0x00, 0xf0, 0x11, 0x00


	//----- nvinfo : EIATTR_KPARAM_INFO
	.align		4
.L_45:
        /*00e8*/ 	.byte	0x04, 0x17
        /*00ea*/ 	.short	(.L_47 - .L_46)
.L_46:
        /*00ec*/ 	.word	0x00000000
        /*00f0*/ 	.short	0x000b
        /*00f2*/ 	.short	0x0040
        /*00f4*/ 	.byte	0x00, 0xf0, 0x11, 0x00


	//----- nvinfo : EIATTR_KPARAM_INFO
	.align		4
.L_47:
        /*00f8*/ 	.byte	0x04, 0x17
        /*00fa*/ 	.short	(.L_49 - .L_48)
.L_48:
        /*00fc*/ 	.word	0x00000000
        /*0100*/ 	.short	0x000a
        /*0102*/ 	.short	0x003c
        /*0104*/ 	.byte	0x00, 0xf0, 0x11, 0x00


	//----- nvinfo : EIATTR_KPARAM_INFO
	.align		4
.L_49:
        /*0108*/ 	.byte	0x04, 0x17
        /*010a*/ 	.short	(.L_51 - .L_50)
.L_50:
        /*010c*/ 	.word	0x00000000
        /*0110*/ 	.short	0x0009
        /*0112*/ 	.short	0x0038
        /*0114*/ 	.byte	0x00, 0xf0, 0x11, 0x00


	//----- nvinfo : EIATTR_KPARAM_INFO
	.align		4
.L_51:
        /*0118*/ 	.byte	0x04, 0x17
        /*011a*/ 	.short	(.L_53 - .L_52)
.L_52:
        /*011c*/ 	.word	0x00000000
        /*0120*/ 	.short	0x0008
        /*0122*/ 	.short	0x0034
        /*0124*/ 	.byte	0x00, 0xf0, 0x11, 0x00


	//----- nvinfo : EIATTR_KPARAM_INFO
	.align		4
.L_53:
        /*0128*/ 	.byte	0x04, 0x17
        /*012a*/ 	.short	(.L_55 - .L_54)
.L_54:
        /*012c*/ 	.word	0x00000000
        /*0130*/ 	.short	0x0007
        /*0132*/ 	.short	0x0030
        /*0134*/ 	.byte	0x00, 0xf0, 0x11, 0x00


	//----- nvinfo : EIATTR_KPARAM_INFO
	.align		4
.L_55:
        /*0138*/ 	.byte	0x04, 0x17
        /*013a*/ 	.short	(.L_57 - .L_56)
.L_56:
        /*013c*/ 	.word	0x00000000
        /*0140*/ 	.short	0x0006
        /*0142*/ 	.short	0x002c
        /*0144*/ 	.byte	0x00, 0xf0, 0x11, 0x00


	//----- nvinfo : EIATTR_KPARAM_INFO
	.align		4
.L_57:
        /*0148*/ 	.byte	0x04, 0x17
        /*014a*/ 	.short	(.L_59 - .L_58)
.L_58:
        /*014c*/ 	.word	0x00000000
        /*0150*/ 	.short	0x0005
        /*0152*/ 	.short	0x0028
        /*0154*/ 	.byte	0x00, 0xf0, 0x11, 0x00


	//----- nvinfo : EIATTR_KPARAM_INFO
	.align		4
.L_59:
        /*0158*/ 	.byte	0x04, 0x17
        /*015a*/ 	.short	(.L_61 - .L_60)
.L_60:
        /*015c*/ 	.word	0x00000000
        /*0160*/ 	.short	0x0004
        /*0162*/ 	.short	0x0020
        /*0164*/ 	.byte	0x00, 0xf4, 0x21, 0x00


	//----- nvinfo : EIATTR_KPARAM_INFO
	.align		4
.L_61:
        /*0168*/ 	.byte	0x04, 0x17
        /*016a*/ 	.short	(.L_63 - .L_62)
.L_62:
        /*016c*/ 	.word	0x00000000
        /*0170*/ 	.short	0x0003
        /*0172*/ 	.short	0x0018
        /*0174*/ 	.byte	0x00, 0xf4, 0x21, 0x00


	//----- nvinfo : EIATTR_KPARAM_INFO
	.align		4
.L_63:
        /*0178*/ 	.byte	0x04, 0x17
        /*017a*/ 	.short	(.L_65 - .L_64)
.L_64:
        /*017c*/ 	.word	0x00000000
        /*0180*/ 	.short	0x0002
        /*0182*/ 	.short	0x0010
        /*0184*/ 	.byte	0x00, 0xf4, 0x21, 0x00


	//----- nvinfo : EIATTR_KPARAM_INFO
	.align		4
.L_65:
        /*0188*/ 	.byte	0x04, 0x17
        /*018a*/ 	.short	(.L_67 - .L_66)
.L_66:
        /*018c*/ 	.word	0x00000000
        /*0190*/ 	.short	0x0001
        /*0192*/ 	.short	0x0008
        /*0194*/ 	.byte	0x00, 0xf4, 0x21, 0x00


	//----- nvinfo : EIATTR_KPARAM_INFO
	.align		4
.L_67:
        /*0198*/ 	.byte	0x04, 0x17
        /*019a*/ 	.short	(.L_69 - .L_68)
.L_68:
        /*019c*/ 	.word	0x00000000
        /*01a0*/ 	.short	0x0000
        /*01a2*/ 	.short	0x0000
        /*01a4*/ 	.byte	0x00, 0xf4, 0x21, 0x00


	//----- nvinfo : EIATTR_AT_ENTRY_FRAGMENTS
	.align		4
.L_69:
        /*01a8*/ 	.byte	0x04, 0x4f
        /*01aa*/ 	.short	(.L_71 - .L_70)


	//   ....[0]....
.L_70:
        /*01ac*/ 	.word	0x00000004


	//----- nvinfo : EIATTR_RESERVED_SMEM_USED
	.align		4
.L_71:
        /*01b0*/ 	.byte	0x01, 0x41
	.zero		2


	//----- nvinfo : EIATTR_SPARSE_MMA_MASK
	.align		4
        /*01b4*/ 	.byte	0x03, 0x50
        /*01b6*/ 	.short	0x0000


	//----- nvinfo : EIATTR_TCGEN05_1CTA_USED
	.align		4
        /*01b8*/ 	.byte	0x01, 0x51
	.zero		2


	//----- nvinfo : EIATTR_MAXREG_COUNT
	.align		4
        /*01bc*/ 	.byte	0x03, 0x1b
        /*01be*/ 	.short	0x00ff


	//----- nvinfo : EIATTR_NUM_BARRIERS
	.align		4
        /*01c0*/ 	.byte	0x02, 0x4c
        /*01c2*/ 	.byte	0x01
	.zero		1


	//----- nvinfo : EIATTR_INT_WARP_WIDE_INSTR_OFFSETS
	.align		4
        /*01c4*/ 	.byte	0x04, 0x31
        /*01c6*/ 	.short	(.L_73 - .L_72)


	//   ....[0]....
.L_72:
        /*01c8*/ 	.word	0x00000a80


	//   ....[1]....
        /*01cc*/ 	.word	0x00000b30


	//   ....[2]....
        /*01d0*/ 	.word	0x00000d30


	//   ....[3]....
        /*01d4*/ 	.word	0x00000dd0


	//   ....[4]....
        /*01d8*/ 	.word	0x000026b0


	//   ....[5]....
        /*01dc*/ 	.word	0x00004910


	//   ....[6]....
        /*01e0*/ 	.word	0x00004960


	//----- nvinfo : EIATTR_COOP_GROUP_MASK_REGIDS
	.align		4
.L_73:
        /*01e4*/ 	.byte	0x04, 0x29
        /*01e6*/ 	.short	(.L_75 - .L_74)


	//   ....[0]....
.L_74:
        /*01e8*/ 	.word	0xffffffff


	//   ....[1]....
        /*01ec*/ 	.word	0xffffffff


	//   ....[2]....
        /*01f0*/ 	.word	0xffffffff


	//   ....[3]....
        /*01f4*/ 	.word	0xffffffff


	//   ....[4]....
        /*01f8*/ 	.word	0xffffffff


	//   ....[5]....
        /*01fc*/ 	.word	0xffffffff


	//   ....[6]....
        /*0200*/ 	.word	0xffffffff


	//   ....[7]....
        /*0204*/ 	.word	0xffffffff


	//   ....[8]....
        /*0208*/ 	.word	0xffffffff


	//   ....[9]....
        /*020c*/ 	.word	0xffffffff


	//   ....[10]....
        /*0210*/ 	.word	0xffffffff


	//   ....[11]....
        /*0214*/ 	.word	0xffffffff


	//----- nvinfo : EIATTR_COOP_GROUP_INSTR_OFFSETS
	.align		4
.L_75:
        /*0218*/ 	.byte	0x04, 0x28
        /*021a*/ 	.short	(.L_77 - .L_76)


	//   ....[0]....
.L_76:
        /*021c*/ 	.word	0x00000060


	//   ....[1]....
        /*0220*/ 	.word	0x00000320


	//   ....[2]....
        /*0224*/ 	.word	0x00001600


	//   ....[3]....
        /*0228*/ 	.word	0x00001850


	//   ....[4]....
        /*022c*/ 	.word	0x00001ca0


	//   ....[5]....
        /*0230*/ 	.word	0x00001d00


	//   ....[6]....
        /*0234*/ 	.word	0x00002f80


	//   ....[7]....
        /*0238*/ 	.word	0x00002ff0


	//   ....[8]....
        /*023c*/ 	.word	0x00003450


	//   ....[9]....
        /*0240*/ 	.word	0x000034b0


	//   ....[10]....
        /*0244*/ 	.word	0x000047a0


	//   ....[11]....
        /*0248*/ 	.word	0x00004a10


	//----- nvinfo : EIATTR_VRC_CTA_INIT_COUNT
	.align		4
.L_77:
        /*024c*/ 	.byte	0x02, 0x4a
        /*024e*/ 	.byte	0x80
	.zero		1


	//----- nvinfo : EIATTR_MBARRIER_INSTR_OFFSETS
	.align		4
        /*0250*/ 	.byte	0x04, 0x39
        /*0252*/ 	.short	(.L_79 - .L_78)


	//   ....[0]....
.L_78:
        /*0254*/ 	.word	0x00000c30
        /*0258*/ 	.word	0x000000ff
        /*025c*/ 	.word	0x00000000
        /*0260*/ 	.short	0x0100
        /*0262*/ 	.byte	0x0e
	.zero		1


	//   ....[1]....
        /*0264*/ 	.word	0x00000dc0
        /*0268*/ 	.word	0x000000ff
        /*026c*/ 	.word	0x00003008
        /*0270*/ 	.short	0x0100
        /*0272*/ 	.byte	0x0c
	.zero		1


	//   ....[2]....
        /*0274*/ 	.word	0x00000e90
        /*0278*/ 	.word	0x000000ff
        /*027c*/ 	.word	0x00002000
        /*0280*/ 	.short	0x0100
        /*0282*/ 	.byte	0x0c
	.zero		1


	//   ....[3]....
        /*0284*/ 	.word	0x00000fd0
        /*0288*/ 	.word	0x000000ff
        /*028c*/ 	.word	0x00002000
        /*0290*/ 	.short	0x010a
        /*0292*/ 	.byte	0x0c
	.zero		1


	//   ....[4]....
        /*0294*/ 	.word	0x00001120
        /*0298*/ 	.word	0x000000ff
        /*029c*/ 	.word	0x00002000
        /*02a0*/ 	.short	0x0108
        /*02a2*/ 	.byte	0x0c
	.zero		1


	//   ....[5]....
        /*02a4*/ 	.word	0x000027e0
        /*02a8*/ 	.word	0x000000ff
        /*02ac*/ 	.word	0x00003010
        /*02b0*/ 	.short	0x0100
        /*02b2*/ 	.byte	0x0c
	.zero		1


	//   ....[6]....
        /*02b4*/ 	.word	0x000028d0
        /*02b8*/ 	.word	0x000000ff
        /*02bc*/ 	.word	0x00003010
        /*02c0*/ 	.short	0x010a
        /*02c2*/ 	.byte	0x0c
	.zero		1


	//   ....[7]....
        /*02c4*/ 	.word	0x00002f90
        /*02c8*/ 	.word	0x000000ff
        /*02cc*/ 	.word	0x00003010
        /*02d0*/ 	.short	0x0108
        /*02d2*/ 	.byte	0x0c
	.zero		1


	//   ....[8]....
        /*02d4*/ 	.word	0x00003530
        /*02d8*/ 	.word	0x000000ff
        /*02dc*/ 	.word	0x00000000
        /*02e0*/ 	.short	0x010a
        /*02e2*/ 	.byte	0x0e
	.zero		1


	//   ....[9]....
        /*02e4*/ 	.word	0x00003c00
        /*02e8*/ 	.word	0x000000ff
        /*02ec*/ 	.word	0x00000000
        /*02f0*/ 	.short	0x010a
        /*02f2*/ 	.byte	0x0e
	.zero		1


	//   ....[10]....
        /*02f4*/ 	.word	0x00003d80
        /*02f8*/ 	.word	0x000000ff
        /*02fc*/ 	.word	0x00003000
        /*0300*/ 	.short	0x0108
        /*0302*/ 	.byte	0x0c
	.zero		1


	//   ....[11]....
        /*0304*/ 	.word	0x00003e70
        /*0308*/ 	.word	0x000000ff
        /*030c*/ 	.word	0x00003008
        /*0310*/ 	.short	0x0108
        /*0312*/ 	.byte	0x0c
	.zero		1


	//   ....[12]....
        /*0314*/ 	.word	0x00004a30
        /*0318*/ 	.word	0x000000ff
        /*031c*/ 	.word	0x00002000
        /*0320*/ 	.short	0x010a
        /*0322*/ 	.byte	0x0c
	.zero		1


	//   ....[13]....
        /*0324*/ 	.word	0x00004a60
        /*0328*/ 	.word	0x000000ff
        /*032c*/ 	.word	0x00003010
        /*0330*/ 	.short	0x010a
        /*0332*/ 	.byte	0x0c
	.zero		1


	//   ....[14]....
        /*0334*/ 	.word	0x00004a90
        /*0338*/ 	.word	0x000000ff
        /*033c*/ 	.word	0x00000000
        /*0340*/ 	.short	0x010a
        /*0342*/ 	.byte	0x0e
	.zero		1


	//   ....[15]....
        /*0344*/ 	.word	0x00004ac0
        /*0348*/ 	.word	0x000000ff
        /*034c*/ 	.word	0x00000000
        /*0350*/ 	.short	0x010a
        /*0352*/ 	.byte	0x0e
	.zero		1


	//----- nvinfo : EIATTR_NUM_MBARRIERS
	.align		4
.L_79:
        /*0354*/ 	.byte	0x03, 0x38
        /*0356*/ 	.short	0xffff


	//----- nvinfo : EIATTR_EXIT_INSTR_OFFSETS
	.align		4
        /*0358*/ 	.byte	0x04, 0x1c
        /*035a*/ 	.short	(.L_81 - .L_80)


	//   ....[0]....
.L_80:
        /*035c*/ 	.word	0x00004a20


	//----- nvinfo : EIATTR_REQNTID
	.align		4
.L_81:
        /*0360*/ 	.byte	0x04, 0x10
        /*0362*/ 	.short	(.L_83 - .L_82)
.L_82:
        /*0364*/ 	.word	0x00000100
        /*0368*/ 	.word	0x00000001
        /*036c*/ 	.word	0x00000001


	//----- nvinfo : EIATTR_CRS_STACK_SIZE
	.align		4
.L_83:
        /*0370*/ 	.byte	0x04, 0x1e
        /*0372*/ 	.short	(.L_85 - .L_84)
.L_84:
        /*0374*/ 	.word	0x00000000


	//----- nvinfo : EIATTR_CBANK_PARAM_SIZE
	.align		4
.L_85:
        /*0378*/ 	.byte	0x03, 0x19
        /*037a*/ 	.short	0x0088


	//----- nvinfo : EIATTR_PARAM_CBANK
	.align		4
        /*037c*/ 	.byte	0x04, 0x0a
        /*037e*/ 	.short	(.L_87 - .L_86)
	.align		4
.L_86:
        /*0380*/ 	.word	index@(.nv.constant0.attn_fwd)
        /*0384*/ 	.short	0x0380
        /*0386*/ 	.short	0x0088


	//----- nvinfo : EIATTR_SW_WAR
	.align		4
.L_87:
        /*0388*/ 	.byte	0x04, 0x36
        /*038a*/ 	.short	(.L_89 - .L_88)
.L_88:
        /*038c*/ 	.word	0x00000008
.L_89:


//--------------------- .nv.compat                --------------------------
	.section	.nv.compat,"",@"SHT_CUDA_COMPAT_INFO"
	.align	4
        /*0000*/ 	.byte	0x02, 0x02, 0x02, 0x00, 0x02, 0x05, 0x05, 0x00, 0x02, 0x03, 0x00, 0x00, 0x02, 0x06, 0x01, 0x00


//--------------------- .nv.callgraph             --------------------------
	.section	.nv.callgraph,"",@"SHT_CUDA_CALLGRAPH"
	.align	4
	.sectionentsize	8
	.align		4
        /*0000*/ 	.word	0x00000000
	.align		4
        /*0004*/ 	.word	0xffffffff
	.align		4
        /*0008*/ 	.word	0x00000000
	.align		4
        /*000c*/ 	.word	0xfffffffe
	.align		4
        /*0010*/ 	.word	0x00000000
	.align		4
        /*0014*/ 	.word	0xfffffffd
	.align		4
        /*0018*/ 	.word	0x00000000
	.align		4
        /*001c*/ 	.word	0xfffffffc


//--------------------- .nv.constant4             --------------------------
	.section	.nv.constant4,"a",@progbits
	.align	8
	.align		8
.nv.constant4:
        /*0000*/ 	.dword	_$_str


//--------------------- .text.attn_fwd            --------------------------
	.section	.text.attn_fwd,"ax",@progbits
	.align	128
        .global         attn_fwd
        .type           attn_fwd,@function
        .size           attn_fwd,(.L_x_27 - attn_fwd)
        .other          attn_fwd,@"STO_CUDA_ENTRY STV_DEFAULT"
attn_fwd:
.text.attn_fwd:
[----:B------:R-:W0:Y:S01]  /*0000*/  LDC R1, c[0x0][0x37c] ;  /* 0x0000df00ff017b82 */ /* 0x000e220000000800 */
[----:B------:R-:W1:Y:S02]  /*0010*/  S2R R2, SR_TID.X ;  /* 0x0000000000027919 */ /* 0x000e640000002100 */
[----:B-1----:R-:W-:-:S04]  /*0020*/  ISETP.GE.U32.AND P0, PT, R2, 0x20, PT ;  /* 0x000000200200780c */ /* 0x002fc80003f06070 */
[----:B------:R-:W-:-:S09]  /*0030*/  P2R R0, PR, RZ, 0x1 ;  /* 0x00000001ff007803 */ /* 0x000fd20000000000 */
[----:B------:R-:W-:Y:S05]  /*0040*/  @P0 BRA `(.L_x_0) ;  /* 0x0000000000b80947 */ /* 0x000fea0003800000 */
[----:B------:R-:W1:Y:S01]  /*0050*/  S2UR UR6, SR_CgaCtaId ;  /* 0x00000000000679c3 */ /* 0x000e620000008800 */
[----:B------:R-:W-:Y:S01]  /*0060*/  NOP ;  /* 0x0000000000007918 */ /* 0x000fe20000000000 */
[----:B------:R-:W-:Y:S02]  /*0070*/  UMOV UR4, 0x40 ;  /* 0x0000004000047882 */ /* 0x000fe40000000000 */
[----:B-1----:R-:W-:-:S09]  /*0080*/  ULEA UR4, UR6, UR4, 0x18 ;  /* 0x0000000406047291 */ /* 0x002fd2000f8ec0ff */
[----:B------:R-:W1:Y:S01]  /*0090*/  LDS.U8 R0, [UR4] ;  /* 0x00000004ff007984 */ /* 0x000e620008000000 */
[----:B------:R-:W-:Y:S02]  /*00a0*/  UMOV UR4, 0x400 ;  /* 0x0000040000047882 */ /* 0x000fe40000000000 */
[----:B------:R-:W-:Y:S01]  /*00b0*/  ULEA UR4, UR6, UR4, 0x18 ;  /* 0x0000000406047291 */ /* 0x000fe2000f8ec0ff */
[----:B-1----:R-:W-:-:S13]  /*00c0*/  ISETP.NE.AND P0, PT, R0, RZ, PT ;  /* 0x000000ff0000720c */ /* 0x002fda0003f05270 */
[----:B------:R-:W-:Y:S05]  /*00d0*/  @P0 BRA `(.L_x_1) ;  /* 0x00000000007c0947 */ /* 0x000fea0003800000 */
[----:B------:R-:W-:-:S13]  /*00e0*/  ELECT P0, URZ, PT ;  /* 0x0000000000ff782f */ /* 0x000fda0003800000 */
[----:B------:R-:W-:Y:S05]  /*00f0*/  @!P0 BRA `(.L_x_2) ;  /* 0x0000000000848947 */ /* 0x000fea0003800000 */
[----:B------:R-:W-:Y:S01]  /*0100*/  UMOV UR5, 0x2 ;  /* 0x0000000200057882 */ /* 0x000fe20000000000 */
[----:B------:R-:W-:Y:S02]  /*0110*/  IMAD.MOV.U32 R5, RZ, RZ, 0x1 ;  /* 0x00000001ff057424 */ /* 0x000fe400078e00ff */
[----:B------:R-:W-:Y:S02]  /*0120*/  IMAD.MOV.U32 R3, RZ, RZ, 0x3 ;  /* 0x00000003ff037424 */ /* 0x000fe400078e00ff */
[----:B------:R-:W-:Y:S04]  /*0130*/  DEPBAR.LE SB1, 0x36 ;  /* 0x00009d800000791a */ /* 0x000fe80000000000 */
[----:B------:R-:W1:Y:S02]  /*0140*/  UTCATOMSWS.FIND_AND_SET.ALIGN UP0, UR5, UR5 ;  /* 0x00000005000575e3 */ /* 0x000e640008000800 */
[----:B-1----:R-:W-:-:S04]  /*0150*/  PLOP3.LUT P0, PT, PT, PT, UP0, 0x80, 0x8 ;  /* 0x000000000008781c */ /* 0x002fc80003f0f008 */
[----:B------:R-:W-:-:S04]  /*0160*/  SEL R0, RZ, 0xffffffff, !P0 ;  /* 0xffffffffff007807 */ /* 0x000fc80004000000 */
[----:B------:R-:W-:Y:S01]  /*0170*/  ISETP.NE.AND P0, PT, R0, RZ, PT ;  /* 0x000000ff0000720c */ /* 0x000fe20003f05270 */
[----:B------:R-:W-:-:S12]  /*0180*/  IMAD.U32 R0, RZ, RZ, UR5 ;  /* 0x00000005ff007e24 */ /* 0x000fd8000f8e00ff */
[----:B------:R-:W-:Y:S05]  /*0190*/  @P0 BRA `(.L_x_3) ;  /* 0x0000000000240947 */ /* 0x000fea0003800000 */
.L_x_4:
[----:B------:R-:W-:Y:S05]  /*01a0*/  NANOSLEEP 0x64 ;  /* 0x000000640000795d */ /* 0x000fea0003800000 */
[----:B------:R-:W-:-:S05]  /*01b0*/  UMOV UR5, 0x2 ;  /* 0x0000000200057882 */ /* 0x000fca0000000000 */
[----:B------:R-:W-:Y:S04]  /*01c0*/  DEPBAR.LE SB1, 0x36 ;  /* 0x00009d800000791a */ /* 0x000fe80000000000 */
[----:B------:R-:W1:Y:S02]  /*01d0*/  UTCATOMSWS.FIND_AND_SET.ALIGN UP0, UR5, UR5 ;  /* 0x00000005000575e3 */ /* 0x000e640008000800 */
[----:B-1----:R-:W-:-:S04]  /*01e0*/  PLOP3.LUT P0, PT, PT, PT, UP0, 0x80, 0x8 ;  /* 0x000000000008781c */ /* 0x002fc80003f0f008 */
[----:B------:R-:W-:-:S04]  /*01f0*/  SEL R0, RZ, 0xffffffff, !P0 ;  /* 0xffffffffff007807 */ /* 0x000fc80004000000 */
[----:B------:R-:W-:Y:S01]  /*0200*/  ISETP.NE.AND P0, PT, R0, RZ, PT ;  /* 0x000000ff0000720c */ /* 0x000fe20003f05270 */
[----:B------:R-:W-:-:S12]  /*0210*/  IMAD.U32 R0, RZ, RZ, UR5 ;  /* 0x00000005ff007e24 */ /* 0x000fd8000f8e00ff */
[----:B------:R-:W-:Y:S05]  /*0220*/  @!P0 BRA `(.L_x_4) ;  /* 0xfffffffc00dc8947 */ /* 0x000fea000383ffff */
.L_x_3:
[C---:B------:R-:W-:Y:S01]  /*0230*/  VIADD R4, R0.reuse, 0x10 ;  /* 0x0000001000047836 */ /* 0x040fe20000000000 */
[----:B------:R-:W-:Y:S01]  /*0240*/  UMOV UR5, 0x50 ;  /* 0x0000005000057882 */ /* 0x000fe20000000000 */
[----:B------:R-:W-:Y:S01]  /*0250*/  SHF.L.U32 R3, R3, R0, RZ ;  /* 0x0000000003037219 */ /* 0x000fe200000006ff */
[----:B------:R-:W-:Y:S01]  /*0260*/  ULEA UR5, UR6, UR5, 0x18 ;  /* 0x0000000506057291 */ /* 0x000fe2000f8ec0ff */
[----:B------:R-:W-:Y:S01]  /*0270*/  IMAD.SHL.U32 R0, R0, 0x20, RZ ;  /* 0x0000002000007824 */ /* 0x000fe200078e00ff */
[----:B------:R-:W-:-:S04]  /*0280*/  SHF.L.U32 R4, R5, R4, RZ ;  /* 0x0000000405047219 */ /* 0x000fc800000006ff */
[----:B------:R-:W-:-:S05]  /*0290*/  LOP3.LUT R3, R4, R3, RZ, 0xfc, !PT ;  /* 0x0000000304037212 */ /* 0x000fca00078efcff */
[----:B------:R1:W-:Y:S04]  /*02a0*/  ATOMS.OR RZ, [UR5], R3 ;  /* 0x00000003ffff798c */ /* 0x0003e8000b000005 */
[----:B------:R1:W-:Y:S01]  /*02b0*/  STS [UR4], R0 ;  /* 0x00000000ff007988 */ /* 0x0003e20008000804 */
[----:B------:R-:W-:Y:S05]  /*02c0*/  BRA `(.L_x_2) ;  /* 0x0000000000107947 */ /* 0x000fea0003800000 */
.L_x_1:
[----:B------:R-:W-:Y:S01]  /*02d0*/  IMAD.MOV.U32 R0, RZ, RZ, -0x1 ;  /* 0xffffffffff007424 */ /* 0x000fe200078e00ff */
[----:B------:R-:W-:-:S04]  /*02e0*/  MOV R4, 0x310 ;  /* 0x0000031000047802 */ /* 0x000fc80000000f00 */
[----:B------:R1:W-:Y:S03]  /*02f0*/  STS [UR4], R0 ;  /* 0x00000000ff007988 */ /* 0x0003e60008000804 */
[----:B01----:R-:W-:Y:S05]  /*0300*/  CALL.REL.NOINC `($__internal_1_$__cuda_sm10x_tcgen05_guardrail_trap_phase_invalid_during_alloc) ;  /* 0x0000004800047944 */ /* 0x003fea0003c00000 */
.L_x_2:
[----:B------:R-:W-:Y:S05]  /*0310*/  WARPSYNC.ALL ;  /* 0x0000000000007948 */ /* 0x000fea0003800000 */
[----:B------:R-:W-:Y:S01]  /*0320*/  NOP ;  /* 0x0000000000007918 */ /* 0x000fe20000000000 */
.L_x_0:
[----:B-1----:R-:W1:Y:S01]  /*0330*/  S2R R3, SR_CTAID.X ;  /* 0x0000000000037919 */ /* 0x002e620000002500 */
[----:B------:R-:W2:Y:S01]  /*0340*/  S2UR UR6, SR_CgaCtaId ;  /* 0x00000000000679c3 */ /* 0x000ea20000008800 */
[----:B------:R-:W3:Y:S01]  /*0350*/  LDCU.64 UR4, c[0x0][0x3b0] ;  /* 0x00007600ff0477ac */ /* 0x000ee20008000a00 */
[----:B------:R-:W-:Y:S02]  /*0360*/  SHF.R.U32.HI R50, RZ, 0x6, R2 ;  /* 0x00000006ff327819 */ /* 0x000fe40000011602 */
[----:B------:R-:W-:Y:S01]  /*0370*/  LEA.HI R49, R2, 0xc, RZ, 0x1a ;  /* 0x0000000c02317811 */ /* 0x000fe200078fd0ff */
[----:B------:R-:W-:Y:S01]  /*0380*/  UMOV UR12, 0x400 ;  /* 0x00000400000c7882 */ /* 0x000fe20000000000 */
[----:B------:R-:W-:Y:S01]  /*0390*/  SGXT.U32 R50, R50, 0x2 ;  /* 0x000000023232781a */ /* 0x000fe20000000000 */
[----:B------:R-:W4:Y:S01]  /*03a0*/  LDCU.64 UR24, c[0x0][0x358] ;  /* 0x00006b00ff1877ac */ /* 0x000f220008000a00 */
[----:B------:R-:W3:Y:S01]  /*03b0*/  S2UR UR11, SR_CTAID.Y ;  /* 0x00000000000b79c3 */ /* 0x000ee20000002600 */
[----:B------:R-:W-:-:S07]  /*03c0*/  LEA.HI R48, R2, 0x1c, RZ, 0x1a ;  /* 0x0000001c02307811 */ /* 0x000fce00078fd0ff */
[----:B------:R-:W0:Y:S08]  /*03d0*/  LDC R15, c[0x0][0x3b8] ;  /* 0x0000ee00ff0f7b82 */ /* 0x000e300000000800 */
[----:B------:R-:W4:Y:S01]  /*03e0*/  LDC.64 R16, c[0x0][0x380] ;  /* 0x0000e000ff107b82 */ /* 0x000f220000000a00 */
[----:B--2---:R-:W-:-:S07]  /*03f0*/  ULEA UR12, UR6, UR12, 0x18 ;  /* 0x0000000c060c7291 */ /* 0x004fce000f8ec0ff */
[----:B------:R-:W-:Y:S01]  /*0400*/  BAR.SYNC.DEFER_BLOCKING 0x0 ;  /* 0x0000000000007b1d */ /* 0x000fe20000010000 */
[----:B-1----:R-:W-:Y:S01]  /*0410*/  IMAD.SHL.U32 R3, R3, 0x40, RZ ;  /* 0x0000004003037824 */ /* 0x002fe200078e00ff */
[----:B---3--:R-:W-:-:S06]  /*0420*/  UIMAD UR4, UR11, UR4, URZ ;  /* 0x000000040b0472a4 */ /* 0x008fcc000f8e02ff */
[----:B------:R-:W1:Y:S01]  /*0430*/  LDC.64 R42, c[0x0][0x3c0] ;  /* 0x0000f000ff2a7b82 */ /* 0x000e620000000a00 */
[----:B------:R-:W-:Y:S01]  /*0440*/  LOP3.LUT R0, R3, 0x3f, R2, 0xf8, !PT ;  /* 0x0000003f03007812 */ /* 0x000fe200078ef802 */
[----:B0-----:R-:W-:-:S06]  /*0450*/  IMAD R6, R50, R15, RZ ;  /* 0x0000000f32067224 */ /* 0x001fcc00078e02ff */
[----:B------:R-:W0:Y:S01]  /*0460*/  LDC.64 R28, c[0x0][0x388] ;  /* 0x0000e200ff1c7b82 */ /* 0x000e220000000a00 */
[----:B------:R-:W-:Y:S01]  /*0470*/  IMAD R5, R0, UR5, RZ ;  /* 0x0000000500057c24 */ /* 0x000fe2000f8e02ff */
[----:B------:R-:W-:Y:S01]  /*0480*/  USHF.R.S32.HI UR5, URZ, 0x1f, UR4 ;  /* 0x0000001fff057899 */ /* 0x000fe20008011404 */
[----:B------:R-:W-:-:S03]  /*0490*/  IMAD R9, R15, 0x4, R6 ;  /* 0x000000040f097824 */ /* 0x000fc600078e0206 */
[----:B------:R-:W-:Y:S01]  /*04a0*/  SHF.R.S32.HI R4, RZ, 0x1f, R5 ;  /* 0x0000001fff047819 */ /* 0x000fe20000011405 */
[----:B------:R-:W-:Y:S01]  /*04b0*/  IMAD R10, R15, 0x4, R9 ;  /* 0x000000040f0a7824 */ /* 0x000fe200078e0209 */
[----:B----4-:R-:W-:Y:S01]  /*04c0*/  IADD3 R16, P0, P1, R5, UR4, R16 ;  /* 0x0000000405107c10 */ /* 0x010fe2000f91e010 */
[----:B------:R-:W2:Y:S01]  /*04d0*/  LDS R21, [UR12] ;  /* 0x0000000cff157984 */ /* 0x000ea20008000800 */
[----:B------:R-:W-:Y:S01]  /*04e0*/  IMAD R11, R49, R15, RZ ;  /* 0x0000000f310b7224 */ /* 0x000fe200078e02ff */
[----:B------:R-:W3:Y:S01]  /*04f0*/  LDCU UR4, c[0x0][0x3c8] ;  /* 0x00007900ff0477ac */ /* 0x000ee20008000800 */
[----:B------:R-:W-:Y:S01]  /*0500*/  IADD3.X R20, PT, PT, R4, UR5, R17, P0, P1 ;  /* 0x0000000504147c10 */ /* 0x000fe200087e2411 */
[----:B------:R-:W-:Y:S01]  /*0510*/  BAR.SYNC.DEFER_BLOCKING 0x0 ;  /* 0x0000000000007b1d */ /* 0x000fe20000010000 */
[----:B------:R-:W-:Y:S01]  /*0520*/  IADD3 R4, P0, PT, R6, R16, RZ ;  /* 0x0000001006047210 */ /* 0x000fe20007f1e0ff */
[----:B------:R-:W-:-:S03]  /*0530*/  IMAD R13, R15, 0x8, R10 ;  /* 0x000000080f0d7824 */ /* 0x000fc600078e020a */
[----:B------:R-:W-:Y:S02]  /*0540*/  LEA.HI.X.SX32 R5, R6, R20, 0x1, P0 ;  /* 0x0000001406057211 */ /* 0x000fe400000f0eff */
[-C--:B------:R-:W-:Y:S01]  /*0550*/  IADD3 R6, P1, PT, R10, R16.reuse, RZ ;  /* 0x000000100a067210 */ /* 0x080fe20007f3e0ff */
[----:B------:R-:W-:Y:S01]  /*0560*/  IMAD R12, R48, R15, RZ ;  /* 0x0000000f300c7224 */ /* 0x000fe200078e02ff */
[----:B------:R-:W-:Y:S02]  /*0570*/  IADD3 R8, P0, PT, R9, R16, RZ ;  /* 0x0000001009087210 */ /* 0x000fe40007f1e0ff */
[----:B------:R-:W-:Y:S02]  /*0580*/  LEA.HI.X.SX32 R7, R10, R20, 0x1, P1 ;  /* 0x000000140a077211 */ /* 0x000fe400008f0eff */
[----:B------:R-:W-:Y:S02]  /*0590*/  IADD3 R10, P1, PT, R11, R16, RZ ;  /* 0x000000100b0a7210 */ /* 0x000fe40007f3e0ff */
[----:B------:R-:W-:-:S02]  /*05a0*/  LEA.HI.X.SX32 R9, R9, R20, 0x1, P0 ;  /* 0x0000001409097211 */ /* 0x000fc400000f0eff */
[----:B------:R-:W-:Y:S01]  /*05b0*/  LEA.HI.X.SX32 R11, R11, R20, 0x1, P1 ;  /* 0x000000140b0b7211 */ /* 0x000fe200008f0eff */
[----:B------:R4:W5:Y:S01]  /*05c0*/  LDG.E.U8 R5, desc[UR24][R4.64] ;  /* 0x0000001804057981 */ /* 0x000962000c1e1100 */
[----:B------:R-:W-:Y:S02]  /*05d0*/  IADD3 R18, P0, PT, R12, R16, RZ ;  /* 0x000000100c127210 */ /* 0x000fe40007f1e0ff */
[----:B------:R-:W-:Y:S01]  /*05e0*/  LOP3.LUT R34, R2, 0x1f, RZ, 0xc0, !PT ;  /* 0x0000001f02227812 */ /* 0x000fe200078ec0ff */
[----:B------:R0:W5:Y:S04]  /*05f0*/  LDG.E.U8 R7, desc[UR24][R6.64] ;  /* 0x0000001806077981 */ /* 0x000168000c1e1100 */
[----:B------:R1:W5:Y:S01]  /*0600*/  LDG.E.U8 R27, desc[UR24][R10.64] ;  /* 0x000000180a1b7981 */ /* 0x000362000c1e1100 */
[----:B----4-:R-:W-:Y:S01]  /*0610*/  IMAD R4, R15, 0x4, R13 ;  /* 0x000000040f047824 */ /* 0x010fe200078e020d */
[----:B------:R-:W-:-:S02]  /*0620*/  LEA.HI.X.SX32 R19, R12, R20, 0x1, P0 ;  /* 0x000000140c137211 */ /* 0x000fc400000f0eff */
[----:B------:R4:W5:Y:S01]  /*0630*/  LDG.E.U8 R9, desc[UR24][R8.64] ;  /* 0x0000001808097981 */ /* 0x000962000c1e1100 */
[-C--:B------:R-:W-:Y:S01]  /*0640*/  IADD3 R12, P0, PT, R13, R16.reuse, RZ ;  /* 0x000000100d0c7210 */ /* 0x080fe20007f1e0ff */
[----:B------:R-:W-:Y:S01]  /*0650*/  IMAD R17, R15, 0x4, R4 ;  /* 0x000000040f117824 */ /* 0x000fe200078e0204 */
[----:B------:R-:W-:Y:S02]  /*0660*/  IADD3 R14, P1, PT, R4, R16, RZ ;  /* 0x00000010040e7210 */ /* 0x000fe40007f3e0ff */
[--C-:B0-----:R-:W-:Y:S01]  /*0670*/  SHF.R.U32.HI R6, RZ, 0x5, R2.reuse ;  /* 0x00000005ff067819 */ /* 0x101fe20000011602 */
[----:B-1----:R-:W-:Y:S01]  /*0680*/  IMAD R11, R42, UR11, RZ ;  /* 0x0000000b2a0b7c24 */ /* 0x002fe2000f8e02ff */
[-C--:B------:R-:W-:Y:S01]  /*0690*/  LEA.HI.X.SX32 R15, R4, R20.reuse, 0x1, P1 ;  /* 0x00000014040f7211 */ /* 0x080fe200008f0eff */
[----:B------:R-:W5:Y:S01]  /*06a0*/  LDG.E.U8 R19, desc[UR24][R18.64] ;  /* 0x0000001812137981 */ /* 0x000f62000c1e1100 */
[----:B------:R-:W-:Y:S02]  /*06b0*/  SHF.R.U32.HI R4, RZ, 0x5, R2 ;  /* 0x00000005ff047819 */ /* 0x000fe40000011602 */
[----:B------:R-:W-:-:S02]  /*06c0*/  LEA.HI.X.SX32 R13, R13, R20, 0x1, P0 ;  /* 0x000000140d0d7211 */ /* 0x000fc400000f0eff */
[----:B------:R-:W-:Y:S01]  /*06d0*/  R2UR UR19, R4 ;  /* 0x00000000041372ca */ /* 0x000fe200000e0000 */
[----:B---3--:R-:W-:Y:S01]  /*06e0*/  IMAD R4, R34, UR4, RZ ;  /* 0x0000000422047c24 */ /* 0x008fe2000f8e02ff */
[C---:B------:R-:W-:Y:S01]  /*06f0*/  IADD3 R16, P0, PT, R17.reuse, R16, RZ ;  /* 0x0000001011107210 */ /* 0x040fe20007f1e0ff */
[----:B------:R-:W5:Y:S01]  /*0700*/  LDG.E.U8 R15, desc[UR24][R14.64] ;  /* 0x000000180e0f7981 */ /* 0x000f62000c1e1100 */
[----:B------:R-:W-:Y:S02]  /*0710*/  SGXT.U32 R6, R6, 0x3 ;  /* 0x000000030606781a */ /* 0x000fe40000000000 */
[----:B------:R-:W-:Y:S01]  /*0720*/  LEA.HI.X.SX32 R17, R17, R20, 0x1, P0 ;  /* 0x0000001411117211 */ /* 0x000fe200000f0eff */
[----:B------:R0:W5:Y:S01]  /*0730*/  LDG.E.U8 R13, desc[UR24][R12.64] ;  /* 0x000000180c0d7981 */ /* 0x000162000c1e1100 */
[----:B------:R-:W-:Y:S02]  /*0740*/  IADD3 R23, P0, P1, R4, R28, R11 ;  /* 0x0000001c04177210 */ /* 0x000fe4000791e00b */
[----:B----4-:R-:W-:-:S02]  /*0750*/  SHF.R.S32.HI R8, RZ, 0x1f, R4 ;  /* 0x0000001fff087819 */ /* 0x010fc40000011404 */
[----:B------:R-:W-:Y:S01]  /*0760*/  SHF.R.S32.HI R4, RZ, 0x1f, R11 ;  /* 0x0000001fff047819 */ /* 0x000fe2000001140b */
[----:B------:R-:W-:Y:S01]  /*0770*/  IMAD R6, R6, R43, RZ ;  /* 0x0000002b06067224 */ /* 0x000fe200078e02ff */
[----:B------:R-:W-:Y:S02]  /*0780*/  SHF.R.S32.HI R10, RZ, 0x7, R2 ;  /* 0x00000007ff0a7819 */ /* 0x000fe40000011402 */
[----:B--2---:R-:W-:Y:S01]  /*0790*/  R2UR UR10, R21 ;  /* 0x00000000150a72ca */ /* 0x004fe200000e0000 */
[----:B------:R-:W-:Y:S01]  /*07a0*/  UIADD3 UR4, UPT, UPT, UR19, 0x18, URZ ;  /* 0x0000001813047890 */ /* 0x000fe2000fffe0ff */
[----:B------:R-:W-:Y:S01]  /*07b0*/  IADD3.X R29, PT, PT, R8, R29, R4, P0, P1 ;  /* 0x0000001d081d7210 */ /* 0x000fe200007e2404 */
[C---:B------:R-:W-:Y:S01]  /*07c0*/  IMAD R8, R43.reuse, 0x8, R6 ;  /* 0x000000082b087824 */ /* 0x040fe200078e0206 */
[----:B------:R-:W-:Y:S01]  /*07d0*/  SGXT R4, R10, 0x1 ;  /* 0x000000010a04781a */ /* 0x000fe20000000200 */
[----:B------:R-:W-:Y:S01]  /*07e0*/  UIADD3 UR5, UPT, UPT, UR19, 0x38, URZ ;  /* 0x0000003813057890 */ /* 0x000fe2000fffe0ff */
[----:B------:R-:W-:Y:S01]  /*07f0*/  IADD3 R46, P0, PT, R6, R23, RZ ;  /* 0x00000017062e7210 */ /* 0x000fe20007f1e0ff */
[----:B------:R1:W5:Y:S01]  /*0800*/  LDG.E.U8 R17, desc[UR24][R16.64] ;  /* 0x0000001810117981 */ /* 0x000362000c1e1100 */
[----:B------:R-:W-:Y:S01]  /*0810*/  LOP3.LUT R21, R4, 0x90, RZ, 0xc0, !PT ;  /* 0x0000009004157812 */ /* 0x000fe200078ec0ff */
[----:B------:R-:W-:Y:S01]  /*0820*/  IMAD R4, R43, 0x8, R8 ;  /* 0x000000082b047824 */ /* 0x000fe200078e0208 */
[----:B------:R-:W-:-:S02]  /*0830*/  LOP3.LUT P4, RZ, R2, 0xff, RZ, 0xc0, !PT ;  /* 0x000000ff02ff7812 */ /* 0x000fc4000788c0ff */
[----:B------:R-:W-:Y:S01]  /*0840*/  LEA.HI.X.SX32 R47, R6, R29, 0x1, P0 ;  /* 0x0000001d062f7211 */ /* 0x000fe200000f0eff */
[C---:B------:R-:W-:Y:S01]  /*0850*/  IMAD R6, R43.reuse, 0x10, R4 ;  /* 0x000000102b067824 */ /* 0x040fe200078e0204 */
[----:B------:R-:W-:Y:S01]  /*0860*/  P2R R10, PR, RZ, 0x10 ;  /* 0x00000010ff0a7803 */ /* 0x000fe20000000000 */
[C---:B------:R-:W-:Y:S01]  /*0870*/  IMAD R10, R43.reuse, UR4, RZ ;  /* 0x000000042b0a7c24 */ /* 0x040fe2000f8e02ff */
[----:B------:R-:W-:Y:S01]  /*0880*/  ISETP.GE.U32.AND P5, PT, R2, 0x20, PT ;  /* 0x000000200200780c */ /* 0x000fe20003fa6070 */
[C---:B------:R-:W-:Y:S01]  /*0890*/  IMAD R11, R43.reuse, UR5, RZ ;  /* 0x000000052b0b7c24 */ /* 0x040fe2000f8e02ff */
[-C--:B------:R-:W-:Y:S01]  /*08a0*/  IADD3 R44, P0, PT, R8, R23.reuse, RZ ;  /* 0x00000017082c7210 */ /* 0x080fe20007f1e0ff */
[C---:B0-----:R-:W-:Y:S01]  /*08b0*/  IMAD R12, R43.reuse, 0x8, R6 ;  /* 0x000000082b0c7824 */ /* 0x041fe200078e0206 */
[----:B------:R-:W-:Y:S02]  /*08c0*/  IADD3 R38, P1, PT, R10, R23, RZ ;  /* 0x000000170a267210 */ /* 0x000fe40007f3e0ff */
[----:B------:R-:W-:Y:S01]  /*08d0*/  LEA.HI.X.SX32 R45, R8, R29, 0x1, P0 ;  /* 0x0000001d082d7211 */ /* 0x000fe200000f0eff */
[----:B------:R-:W-:Y:S01]  /*08e0*/  IMAD R8, R43, 0x8, R12 ;  /* 0x000000082b087824 */ /* 0x000fe200078e020c */
[----:B------:R-:W-:-:S02]  /*08f0*/  IADD3 R24, P2, PT, R11, R23, RZ ;  /* 0x000000170b187210 */ /* 0x000fc40007f5e0ff */
[-C--:B------:R-:W-:Y:S02]  /*0900*/  LEA.HI.X.SX32 R39, R10, R29.reuse, 0x1, P1 ;  /* 0x0000001d0a277211 */ /* 0x080fe400008f0eff */
[----:B------:R-:W-:Y:S02]  /*0910*/  LEA.HI.X.SX32 R25, R11, R29, 0x1, P2 ;  /* 0x0000001d0b197211 */ /* 0x000fe400010f0eff */
[-C--:B------:R-:W-:Y:S02]  /*0920*/  IADD3 R40, P0, PT, R4, R23.reuse, RZ ;  /* 0x0000001704287210 */ /* 0x080fe40007f1e0ff */
[-C--:B------:R-:W-:Y:S02]  /*0930*/  IADD3 R32, P1, PT, R6, R23.reuse, RZ ;  /* 0x0000001706207210 */ /* 0x080fe40007f3e0ff */
[-C--:B------:R-:W-:Y:S02]  /*0940*/  IADD3 R30, P2, PT, R12, R23.reuse, RZ ;  /* 0x000000170c1e7210 */ /* 0x080fe40007f5e0ff */
[----:B------:R-:W-:-:S02]  /*0950*/  IADD3 R22, P3, PT, R8, R23, RZ ;  /* 0x0000001708167210 */ /* 0x000fc40007f7e0ff */
[-C--:B------:R-:W-:Y:S02]  /*0960*/  LEA.HI.X.SX32 R41, R4, R29.reuse, 0x1, P0 ;  /* 0x0000001d04297211 */ /* 0x080fe400000f0eff */
[-C--:B------:R-:W-:Y:S02]  /*0970*/  LEA.HI.X.SX32 R33, R6, R29.reuse, 0x1, P1 ;  /* 0x0000001d06217211 */ /* 0x080fe400008f0eff */
[-C--:B------:R-:W-:Y:S02]  /*0980*/  LEA.HI.X.SX32 R31, R12, R29.reuse, 0x1, P2 ;  /* 0x0000001d0c1f7211 */ /* 0x080fe400010f0eff */
[----:B------:R-:W-:Y:S02]  /*0990*/  LEA.HI.X.SX32 R23, R8, R29, 0x1, P3 ;  /* 0x0000001d08177211 */ /* 0x000fe400018f0eff */
[----:B------:R-:W-:Y:S01]  /*09a0*/  LOP3.LUT R20, R21, 0x7f, R2, 0x78, !PT ;  /* 0x0000007f15147812 */ /* 0x000fe200078e7802 */
[----:B-1----:R-:W-:Y:S06]  /*09b0*/  @P5 BRA `(.L_x_5) ;  /* 0x0000000000185947 */ /* 0x002fec0003800000 */
[----:B------:R-:W-:Y:S01]  /*09c0*/  ELECT P0, URZ, PT ;  /* 0x0000000000ff782f */ /* 0x000fe20003800000 */
[----:B------:R-:W-:Y:S01]  /*09d0*/  IMAD.MOV.U32 R4, RZ, RZ, 0x1 ;  /* 0x00000001ff047424 */ /* 0x000fe200078e00ff */
[----:B------:R-:W-:Y:S01]  /*09e0*/  UMOV UR4, 0x40 ;  /* 0x0000004000047882 */ /* 0x000fe20000000000 */
[----:B------:R-:W-:Y:S01]  /*09f0*/  UVIRTCOUNT.DEALLOC.SMPOOL 0x80 ;  /* 0x000000800000784c */ /* 0x000fe20000000000 */
[----:B------:R-:W-:-:S09]  /*0a00*/  ULEA UR4, UR6, UR4, 0x18 ;  /* 0x0000000406047291 */ /* 0x000fd2000f8ec0ff */
[----:B------:R0:W-:Y:S03]  /*0a10*/  @P0 STS.U8 [UR4], R4 ;  /* 0x00000004ff000988 */ /* 0x0001e60008000004 */
.L_x_5:
[----:B------:R-:W-:Y:S01]  /*0a20*/  USHF.L.U32 UR4, UR19, 0x15, URZ ;  /* 0x0000001513047899 */ /* 0x000fe200080006ff */
[----:B------:R-:W-:Y:S01]  /*0a30*/  LOP3.LUT R26, R20, 0x20, RZ, 0x3c, !PT ;  /* 0x00000020141a7812 */ /* 0x000fe200078e3cff */
[----:B------:R-:W-:Y:S01]  /*0a40*/  ULOP3.LUT UR15, UR19, 0x4, URZ, 0xc0, !UPT ;  /* 0x00000004130f7892 */ /* 0x000fe2000f8ec0ff */
[----:B-----5:R1:W-:Y:S01]  /*0a50*/  STS.U8 [R20+UR12+0x1000], R5 ;  /* 0x0010000514007988 */ /* 0x0203e2000800000c */
[----:B------:R-:W-:Y:S01]  /*0a60*/  ULOP3.LUT UR6, UR4, 0x600000, URZ, 0xc0, !UPT ;  /* 0x0060000004067892 */ /* 0x000fe2000f8ec0ff */
[----:B------:R-:W-:Y:S01]  /*0a70*/  VIADD R21, R3, 0x40 ;  /* 0x0000004003157836 */ /* 0x000fe20000000000 */
[----:B------:R-:W-:Y:S01]  /*0a80*/  VOTEU.ALL UP0, P4 ;  /* 0x0000000000ff7886 */ /* 0x000fe20002000000 */
[----:B------:R2:W-:Y:S01]  /*0a90*/  STS.U8 [R20+UR12+0x1200], R7 ;  /* 0x0012000714007988 */ /* 0x0005e2000800000c */
[----:B------:R-:W-:Y:S01]  /*0aa0*/  UIADD3 UR13, UPT, UPT, UR10, UR6, URZ ;  /* 0x000000060a0d7290 */ /* 0x000fe2000fffe0ff */
[----:B------:R-:W-:Y:S02]  /*0ab0*/  UMOV UR5, 0x1 ;  /* 0x0000000100057882 */ /* 0x000fe40000000000 */
[----:B------:R-:W-:Y:S01]  /*0ac0*/  STS.U8 [R20+UR12+0x1400], R13 ;  /* 0x0014000d14007988 */ /* 0x000fe2000800000c */
[----:B------:R-:W-:-:S02]  /*0ad0*/  ULEA UR13, UR15, UR13, 0x2 ;  /* 0x0000000d0f0d7291 */ /* 0x000fc4000f8e10ff */
[----:B------:R-:W-:-:S04]  /*0ae0*/  @!UP0 UIADD3 UR8, UPT, UPT, -UR5, 0x100000, URZ ;  /* 0x0010000005088890 */ /* 0x000fc8000fffe1ff */
[----:B------:R-:W-:Y:S02]  /*0af0*/  @!UP0 USHF.L.U32 UR9, UR8, 0xb, URZ ;  /* 0x0000000b08098899 */ /* 0x000fe400080006ff */
[----:B------:R-:W-:Y:S02]  /*0b00*/  @!UP0 USHF.L.U32 UR8, UR8, 0x1, URZ ;  /* 0x0000000108088899 */ /* 0x000fe400080006ff */
[----:B------:R-:W-:Y:S02]  /*0b10*/  UIADD3 UR14, UPT, UPT, UR12, 0x3000, URZ ;  /* 0x000030000c0e7890 */ /* 0x000fe4000fffe0ff */
[----:B------:R-:W-:Y:S01]  /*0b20*/  STS.U8 [R20+UR12+0x1600], R17 ;  /* 0x0016001114007988 */ /* 0x000fe2000800000c */
[----:B------:R-:W-:Y:S01]  /*0b30*/  VOTEU.ALL UP1, P4 ;  /* 0x0000000000ff7886 */ /* 0x000fe20002020000 */
[----:B------:R-:W-:Y:S02]  /*0b40*/  ISETP.GT.AND P3, PT, R21, RZ, PT ;  /* 0x000000ff1500720c */ /* 0x000fe40003f64270 */
[----:B------:R3:W-:Y:S01]  /*0b50*/  STS.U8 [R26+UR12+0x1100], R9 ;  /* 0x001100091a007988 */ /* 0x0007e2000800000c */
[----:B-1----:R-:W-:-:S02]  /*0b60*/  PRMT R5, RZ, 0x7610, R5 ;  /* 0x00007610ff057816 */ /* 0x002fc40000000005 */
[----:B--2---:R-:W-:Y:S01]  /*0b70*/  PRMT R7, RZ, 0x7610, R7 ;  /* 0x00007610ff077816 */ /* 0x004fe20000000007 */
[----:B------:R-:W-:Y:S04]  /*0b80*/  STS.U8 [R26+UR12+0x1300], R27 ;  /* 0x0013001b1a007988 */ /* 0x000fe8000800000c */
[----:B------:R1:W-:Y:S04]  /*0b90*/  STS.U8 [R26+UR12+0x1500], R15 ;  /* 0x0015000f1a007988 */ /* 0x0003e8000800000c */
[----:B------:R2:W-:Y:S01]  /*0ba0*/  STS.U8 [R26+UR12+0x1700], R19 ;  /* 0x001700131a007988 */ /* 0x0005e2000800000c */
[----:B------:R-:W-:Y:S01]  /*0bb0*/  STTM.16dp32bit_t0_t15.x8 tmem[UR13], RZ ;  /* 0x000000ff000079ed */ /* 0x000fe2000898000d */
[----:B------:R-:W-:Y:S01]  /*0bc0*/  STTM.16dp32bit_t16_t31.x8 tmem[UR13+0x8], RZ ;  /* 0x000008ff000079ed */ /* 0x000fe200089a000d */
[----:B------:R-:W4:Y:S02]  /*0bd0*/  FENCE.VIEW.ASYNC.T ;  /* 0x00000000000073c6 */ /* 0x000f240000000200 */
[----:B----4-:R-:W-:Y:S01]  /*0be0*/  BAR.SYNC.DEFER_BLOCKING 0x0 ;  /* 0x0000000000007b1d */ /* 0x010fe20000010000 */
[----:B---3--:R-:W-:-:S02]  /*0bf0*/  PRMT R9, RZ, 0x7610, R9 ;  /* 0x00007610ff097816 */ /* 0x008fc40000000009 */
[----:B------:R-:W-:Y:S02]  /*0c00*/  PRMT R11, RZ, 0x7610, R11 ;  /* 0x00007610ff0b7816 */ /* 0x000fe4000000000b */
[----:B------:R-:W-:Y:S01]  /*0c10*/  PRMT R13, RZ, 0x7610, R13 ;  /* 0x00007610ff0d7816 */ /* 0x000fe2000000000d */
[----:B------:R-:W3:Y:S02]  /*0c20*/  FENCE.VIEW.ASYNC.S ;  /* 0x00000000000073c6 */ /* 0x000ee40000000000 */
[----:B---3--:R3:W4:Y:S02]  /*0c30*/  @!UP1 SYNCS.EXCH.64 URZ, [UR14], UR8 ;  /* 0x000000080eff95b2 */ /* 0x0087240008000100 */
[----:B----4-:R-:W-:Y:S01]  /*0c40*/  BAR.SYNC.DEFER_BLOCKING 0x0 ;  /* 0x0000000000007b1d */ /* 0x010fe20000010000 */
[----:B-1----:R-:W-:Y:S02]  /*0c50*/  PRMT R15, RZ, 0x7610, R15 ;  /* 0x00007610ff0f7816 */ /* 0x002fe4000000000f */
[----:B------:R-:W-:-:S02]  /*0c60*/  PRMT R17, RZ, 0x7610, R17 ;  /* 0x00007610ff117816 */ /* 0x000fc40000000011 */
[----:B--2---:R-:W-:Y:S01]  /*0c70*/  PRMT R19, RZ, 0x7610, R19 ;  /* 0x00007610ff137816 */ /* 0x004fe20000000013 */
[----:B------:R-:W2:Y:S04]  /*0c80*/  @P3 LDG.E.U8 R5, desc[UR24][R46.64] ;  /* 0x000000182e053981 */ /* 0x000ea8000c1e1100 */
[----:B------:R-:W4:Y:S04]  /*0c90*/  @P3 LDG.E.U8 R7, desc[UR24][R44.64] ;  /* 0x000000182c073981 */ /* 0x000f28000c1e1100 */
[----:B------:R-:W4:Y:S04]  /*0ca0*/  @P3 LDG.E.U8 R9, desc[UR24][R40.64] ;  /* 0x0000001828093981 */ /* 0x000f28000c1e1100 */
[----:B------:R-:W4:Y:S04]  /*0cb0*/  @P3 LDG.E.U8 R11, desc[UR24][R38.64] ;  /* 0x00000018260b3981 */ /* 0x000f28000c1e1100 */
[----:B------:R-:W4:Y:S04]  /*0cc0*/  @P3 LDG.E.U8 R13, desc[UR24][R32.64] ;  /* 0x00000018200d3981 */ /* 0x000f28000c1e1100 */
[----:B------:R-:W4:Y:S04]  /*0cd0*/  @P3 LDG.E.U8 R15, desc[UR24][R30.64] ;  /* 0x000000181e0f3981 */ /* 0x000f28000c1e1100 */
[----:B------:R-:W4:Y:S04]  /*0ce0*/  @P3 LDG.E.U8 R17, desc[UR24][R22.64] ;  /* 0x0000001816113981 */ /* 0x000f28000c1e1100 */
[----:B------:R-:W4:Y:S01]  /*0cf0*/  @P3 LDG.E.U8 R19, desc[UR24][R24.64] ;  /* 0x0000001818133981 */ /* 0x000f22000c1e1100 */
[----:B---3--:R-:W-:-:S04]  /*0d00*/  @!UP0 UIADD3 UR8, UPT, UPT, -UR5, 0x100000, URZ ;  /* 0x0010000005088890 */ /* 0x008fc8000fffe1ff */
[----:B------:R-:W-:Y:S02]  /*0d10*/  @!UP0 USHF.L.U32 UR9, UR8, 0xb, URZ ;  /* 0x0000000b08098899 */ /* 0x000fe400080006ff */
[----:B------:R-:W-:Y:S01]  /*0d20*/  @!UP0 USHF.L.U32 UR8, UR8, 0x1, URZ ;  /* 0x0000000108088899 */ /* 0x000fe200080006ff */
[----:B------:R-:W-:Y:S01]  /*0d30*/  VOTEU.ALL UP1, P4 ;  /* 0x0000000000ff7886 */ /* 0x000fe20002020000 */
[----:B------:R-:W-:-:S04]  /*0d40*/  @!UP0 UIADD3 UR4, UPT, UPT, -UR5, 0x100000, URZ ;  /* 0x0010000005048890 */ /* 0x000fc8000fffe1ff */
[----:B------:R-:W-:Y:S02]  /*0d50*/  @!UP0 USHF.L.U32 UR5, UR4, 0xb, URZ ;  /* 0x0000000b04058899 */ /* 0x000fe400080006ff */
[----:B------:R-:W-:Y:S02]  /*0d60*/  @!UP0 USHF.L.U32 UR4, UR4, 0x1, URZ ;  /* 0x0000000104048899 */ /* 0x000fe400080006ff */
[----:B------:R-:W-:Y:S01]  /*0d70*/  UIADD3 UR30, UPT, UPT, UR10, 0x100000, URZ ;  /* 0x001000000a1e7890 */ /* 0x000fe2000fffe0ff */
[----:B------:R-:W-:Y:S01]  /*0d80*/  ISETP.EQ.U32.AND P5, PT, RZ, UR19, P3 ;  /* 0x00000013ff007c0c */ /* 0x000fe20009fa2070 */
[----:B------:R-:W-:Y:S02]  /*0d90*/  UIADD3 UR18, UPT, UPT, UR12, 0x2000, URZ ;  /* 0x000020000c127890 */ /* 0x000fe4000fffe0ff */
[----:B------:R-:W-:-:S04]  /*0da0*/  UIADD3 UR6, UPT, UPT, UR6, UR30, URZ ;  /* 0x0000001e06067290 */ /* 0x000fc8000fffe0ff */
[----:B------:R-:W-:Y:S01]  /*0db0*/  ULEA UR15, UR15, UR6, 0x3 ;  /* 0x000000060f0f7291 */ /* 0x000fe2000f8e18ff */
[----:B------:R1:W3:Y:S01]  /*0dc0*/  @!UP1 SYNCS.EXCH.64 URZ, [UR12+0x3008], UR8 ;  /* 0x003008080cff95b2 */ /* 0x0002e20008000100 */
[----:B------:R-:W-:Y:S01]  /*0dd0*/  VOTEU.ALL UP1, P4 ;  /* 0x0000000000ff7886 */ /* 0x000fe20002020000 */
[----:B--2---:R1:W-:Y:S04]  /*0de0*/  STS.U8 [R20+UR12+0x1800], R5 ;  /* 0x0018000514007988 */ /* 0x0043e8000800000c */
[----:B----4-:R1:W-:Y:S04]  /*0df0*/  STS.U8 [R20+UR12+0x1900], R7 ;  /* 0x0019000714007988 */ /* 0x0103e8000800000c */
[----:B------:R1:W-:Y:S04]  /*0e00*/  STS.U8 [R20+UR12+0x1a00], R9 ;  /* 0x001a000914007988 */ /* 0x0003e8000800000c */
[----:B------:R1:W-:Y:S04]  /*0e10*/  STS.U8 [R20+UR12+0x1b00], R11 ;  /* 0x001b000b14007988 */ /* 0x0003e8000800000c */
[----:B------:R1:W-:Y:S04]  /*0e20*/  STS.U8 [R20+UR12+0x1c00], R13 ;  /* 0x001c000d14007988 */ /* 0x0003e8000800000c */
[----:B------:R1:W-:Y:S04]  /*0e30*/  STS.U8 [R20+UR12+0x1d00], R15 ;  /* 0x001d000f14007988 */ /* 0x0003e8000800000c */
[----:B------:R1:W-:Y:S04]  /*0e40*/  STS.U8 [R20+UR12+0x1e00], R17 ;  /* 0x001e001114007988 */ /* 0x0003e8000800000c */
[----:B------:R1:W-:Y:S01]  /*0e50*/  STS.U8 [R20+UR12+0x1f00], R19 ;  /* 0x001f001314007988 */ /* 0x0003e2000800000c */
[----:B---3--:R2:W-:Y:S06]  /*0e60*/  MEMBAR.ALL.CTA ;  /* 0x0000000000007992 */ /* 0x0085ec0000008000 */
[----:B--2---:R-:W-:Y:S04]  /*0e70*/  FENCE.VIEW.ASYNC.S ;  /* 0x00000000000073c6 */ /* 0x004fe80000000000 */
[----:B------:R-:W2:Y:S02]  /*0e80*/  FENCE.VIEW.ASYNC.S ;  /* 0x00000000000073c6 */ /* 0x000ea40000000000 */
[----:B--2---:R1:W2:Y:S02]  /*0e90*/  @!UP1 SYNCS.EXCH.64 URZ, [UR12+0x2000], UR4 ;  /* 0x002000040cff95b2 */ /* 0x0042a40008000100 */
[----:B--2---:R-:W-:Y:S06]  /*0ea0*/  BAR.SYNC.DEFER_BLOCKING 0x0 ;  /* 0x0000000000007b1d */ /* 0x004fec0000010000 */
[----:B-1----:R-:W-:Y:S05]  /*0eb0*/  @!P5 BRA `(.L_x_6) ;  /* 0x000000000040d947 */ /* 0x002fea0003800000 */
[----:B------:R-:W-:Y:S02]  /*0ec0*/  UIADD3 UR4, UPT, UPT, UR12, 0x1000, URZ ;  /* 0x000010000c047890 */ /* 0x000fe4000fffe0ff */
[----:B------:R-:W-:Y:S02]  /*0ed0*/  UIADD3 UR5, UPT, UPT, UR12, 0x1800, URZ ;  /* 0x000018000c057890 */ /* 0x000fe4000fffe0ff */
[----:B------:R-:W-:Y:S02]  /*0ee0*/  USHF.R.U32.HI UR4, URZ, 0x4, UR4 ;  /* 0x00000004ff047899 */ /* 0x000fe40008011604 */
[----:B------:R-:W-:Y:S02]  /*0ef0*/  USHF.R.U32.HI UR5, URZ, 0x4, UR5 ;  /* 0x00000004ff057899 */ /* 0x000fe40008011605 */
[----:B------:R-:W-:Y:S02]  /*0f00*/  USGXT.U32 UR6, UR4, 0xe ;  /* 0x0000000e0406789a */ /* 0x000fe40008000000 */
[----:B------:R-:W-:Y:S01]  /*0f10*/  USGXT.U32 UR8, UR5, 0xe ;  /* 0x0000000e0508789a */ /* 0x000fe20008000000 */
[----:B------:R-:W-:-:S02]  /*0f20*/  UMOV UR4, UR18 ;  /* 0x0000001200047c82 */ /* 0x000fc40008000000 */
[----:B------:R-:W-:Y:S01]  /*0f30*/  UMOV UR5, URZ ;  /* 0x000000ff00057c82 */ /* 0x000fe20008000000 */
[----:B------:R-:W-:Y:S01]  /*0f40*/  UMOV UR16, 0x0 ;  /* 0x0000000000107882 */ /* 0x000fe20000000000 */
[----:B------:R-:W-:Y:S01]  /*0f50*/  UMOV UR17, 0x4108010 ;  /* 0x0410801000117882 */ /* 0x000fe20000000000 */
[----:B------:R-:W-:Y:S01]  /*0f60*/  UMOV UR7, 0x80004020 ;  /* 0x8000402000077882 */ /* 0x000fe20000000000 */
[----:B------:R-:W-:Y:S01]  /*0f70*/  UMOV UR9, 0xc0004010 ;  /* 0xc000401000097882 */ /* 0x000fe20000000000 */
[----:B------:R-:W-:Y:S01]  /*0f80*/  UMOV UR4, UR4 ;  /* 0x0000000400047c82 */ /* 0x000fe20008000000 */
[----:B------:R1:W-:Y:S01]  /*0f90*/  UTCQMMA gdesc[UR6], gdesc[UR8], tmem[UR30], tmem[UR16], idesc[UR17], !UPT ;  /* 0x00ff1008060075ea */ /* 0x0003e2000f80031e */
[----:B------:R1:W-:Y:S01]  /*0fa0*/  UTCBAR [UR4], URZ ;  /* 0x000000ff040073e9 */ /* 0x0003e200080000ff */
[----:B------:R-:W-:Y:S02]  /*0fb0*/  NOP ;  /* 0x0000000000007918 */ /* 0x000fe40000000000 */
.L_x_6:
[----:B------:R-:W-:Y:S05]  /*0fc0*/  @!P3 BRA `(.L_x_7) ;  /* 0x000000000008b947 */ /* 0x000fea0003800000 */
[----:B------:R-:W2:Y:S02]  /*0fd0*/  SYNCS.PHASECHK.TRANS64.TRYWAIT P0, [UR12+0x2000], RZ ;  /* 0x002000ffff0075a7 */ /* 0x000ea4000800110c */
[----:B--2---:R-:W-:Y:S05]  /*0fe0*/  @!P0 BRA `(.L_x_8) ;  /* 0x0000003800908947 */ /* 0x004fea0003800000 */
.L_x_7:
[----:B------:R-:W-:Y:S01]  /*0ff0*/  BAR.SYNC.DEFER_BLOCKING 0x0 ;  /* 0x0000000000007b1d */ /* 0x000fe20000010000 */
[C---:B------:R-:W-:Y:S02]  /*1000*/  LOP3.LUT R42, R2.reuse, 0x80, RZ, 0xc0, !PT ;  /* 0x00000080022a7812 */ /* 0x040fe400078ec0ff */
[C---:B------:R-:W-:Y:S02]  /*1010*/  LOP3.LUT R37, R2.reuse, 0xf, RZ, 0xc0, !PT ;  /* 0x0000000f02257812 */ /* 0x040fe400078ec0ff */
[----:B------:R-:W-:Y:S01]  /*1020*/  LOP3.LUT R52, R2, 0x60, RZ, 0xc0, !PT ;  /* 0x0000006002347812 */ /* 0x000fe200078ec0ff */
[----:B-1----:R-:W1:Y:S01]  /*1030*/  LDCU UR4, c[0x0][0x3a8] ;  /* 0x00007500ff0477ac */ /* 0x002e620008000800 */
[----:B------:R-:W-:Y:S01]  /*1040*/  SHF.R.U32.HI R42, RZ, 0x2, R42 ;  /* 0x00000002ff2a7819 */ /* 0x000fe2000001162a */
[----:B0-----:R-:W-:Y:S01]  /*1050*/  LDTM.16dp32bit_t0_t15.x16 R4, tmem[UR15] ;  /* 0x0000000f000479ee */ /* 0x001fe20008a00000 */
[----:B------:R-:W1:Y:S01]  /*1060*/  LDTM.16dp32bit_t16_t31.x16 R4, tmem[UR15+0x10] ;  /* 0x0000100f000479ee */ /* 0x000e620008a20000 */
[----:B------:R-:W-:Y:S01]  /*1070*/  LEA.HI R36, R52, R37, RZ, 0x1f ;  /* 0x0000002534247211 */ /* 0x000fe200078ff8ff */
[----:B------:R-:W0:Y:S01]  /*1080*/  LDCU.64 UR26, c[0x0][0x3d0] ;  /* 0x00007a00ff1a77ac */ /* 0x000e220008000a00 */
[----:B------:R-:W-:-:S02]  /*1090*/  LOP3.LUT R27, R42, 0x10, R2, 0xf8, !PT ;  /* 0x000000102a1b7812 */ /* 0x000fc400078ef802 */
[----:B------:R-:W-:Y:S01]  /*10a0*/  LOP3.LUT P4, RZ, R2, 0xff, RZ, 0xc0, !PT ;  /* 0x000000ff02ff7812 */ /* 0x000fe2000788c0ff */
[----:B------:R-:W-:Y:S01]  /*10b0*/  IMAD.IADD R28, R3, 0x1, R36 ;  /* 0x00000001031c7824 */ /* 0x000fe200078e0224 */
[C---:B------:R-:W-:Y:S02]  /*10c0*/  LOP3.LUT R29, R27.reuse, 0x2, RZ, 0xfc, !PT ;  /* 0x000000021b1d7812 */ /* 0x040fe400078efcff */
[C---:B------:R-:W-:Y:S02]  /*10d0*/  LOP3.LUT R51, R27.reuse, 0x4, RZ, 0xfc, !PT ;  /* 0x000000041b337812 */ /* 0x040fe400078efcff */
[----:B------:R-:W-:Y:S02]  /*10e0*/  ISETP.GE.AND P2, PT, R28, R29, PT ;  /* 0x0000001d1c00720c */ /* 0x000fe40003f46270 */
[C---:B------:R-:W-:Y:S02]  /*10f0*/  LOP3.LUT R35, R27.reuse, 0x3, RZ, 0xfc, !PT ;  /* 0x000000031b237812 */ /* 0x040fe400078efcff */
[----:B------:R-:W-:-:S02]  /*1100*/  LOP3.LUT R29, R27, 0x5, RZ, 0xfc, !PT ;  /* 0x000000051b1d7812 */ /* 0x000fc400078efcff */
[C---:B------:R-:W-:Y:S01]  /*1110*/  ISETP.GE.AND P0, PT, R28.reuse, R51, PT ;  /* 0x000000331c00720c */ /* 0x040fe20003f06270 */
[----:B------:R-:W2:Y:S01]  /*1120*/  @!P4 SYNCS.CCTL.IV [UR12+0x2000] ;  /* 0x00200000ff00c9b1 */ /* 0x000ea2000800000c */
[----:B------:R-:W-:Y:S01]  /*1130*/  ISETP.GE.AND P1, PT, R28, R35, PT ;  /* 0x000000231c00720c */ /* 0x000fe20003f26270 */
[----:B------:R-:W-:Y:S01]  /*1140*/  NOP ;  /* 0x0000000000007918 */ /* 0x000fe20000000000 */
[----:B------:R-:W-:Y:S02]  /*1150*/  LOP3.LUT R35, R27, 0x8, RZ, 0xfc, !PT ;  /* 0x000000081b237812 */ /* 0x000fe400078efcff */
[----:B------:R-:W-:Y:S01]  /*1160*/  PRMT R73, RZ, 0x7610, R73 ;  /* 0x00007610ff497816 */ /* 0x000fe20000000049 */
[----:B-1----:R-:W-:Y:S01]  /*1170*/  FMUL R6, R6, UR4 ;  /* 0x0000000406067c20 */ /* 0x002fe20008400000 */
[----:B------:R-:W-:Y:S01]  /*1180*/  FMUL R8, R8, UR4 ;  /* 0x0000000408087c20 */ /* 0x000fe20008400000 */
[----:B------:R-:W-:Y:S01]  /*1190*/  FMUL R51, R9, UR4 ;  /* 0x0000000409337c20 */ /* 0x000fe20008400000 */
[----:B------:R-:W-:Y:S01]  /*11a0*/  FMUL R13, R13, UR4 ;  /* 0x000000040d0d7c20 */ /* 0x000fe20008400000 */
[----:B------:R-:W-:Y:S01]  /*11b0*/  FMUL R4, R4, UR4 ;  /* 0x0000000404047c20 */ /* 0x000fe20008400000 */
[----:B------:R-:W-:Y:S01]  /*11c0*/  FSEL R55, R6, -INF , P2 ;  /* 0xff80000006377808 */ /* 0x000fe20001000000 */
[----:B------:R-:W-:Y:S01]  /*11d0*/  FMUL R6, R7, UR4 ;  /* 0x0000000407067c20 */ /* 0x000fe20008400000 */
[----:B------:R-:W-:Y:S01]  /*11e0*/  ISETP.GE.AND P2, PT, R28, R29, PT ;  /* 0x0000001d1c00720c */ /* 0x000fe20003f46270 */
[----:B------:R-:W-:Y:S01]  /*11f0*/  FMUL R57, R5, UR4 ;  /* 0x0000000405397c20 */ /* 0x000fe20008400000 */
[----:B------:R-:W-:Y:S01]  /*1200*/  LOP3.LUT R7, R27, 0x6, RZ, 0xfc, !PT ;  /* 0x000000061b077812 */ /* 0x000fe200078efcff */
[----:B------:R-:W-:Y:S01]  /*1210*/  FMUL R11, R11, UR4 ;  /* 0x000000040b0b7c20 */ /* 0x000fe20008400000 */
[----:B------:R-:W-:Y:S01]  /*1220*/  LOP3.LUT R29, R27, 0x7, RZ, 0xfc, !PT ;  /* 0x000000071b1d7812 */ /* 0x000fe200078efcff */
[----:B------:R-:W-:Y:S01]  /*1230*/  FMUL R15, R15, UR4 ;  /* 0x000000040f0f7c20 */ /* 0x000fe20008400000 */
[----:B------:R-:W-:Y:S01]  /*1240*/  FSEL R9, R8, -INF , P0 ;  /* 0xff80000008097808 */ /* 0x000fe20000000000 */
[----:B------:R-:W-:Y:S01]  /*1250*/  FMUL R8, R10, UR4 ;  /* 0x000000040a087c20 */ /* 0x000fe20008400000 */
[----:B------:R-:W-:Y:S01]  /*1260*/  FSEL R6, R6, -INF , P1 ;  /* 0xff80000006067808 */ /* 0x000fe20000800000 */
[----:B------:R-:W-:Y:S01]  /*1270*/  FMUL R10, R12, UR4 ;  /* 0x000000040c0a7c20 */ /* 0x000fe20008400000 */
[----:B------:R-:W-:Y:S01]  /*1280*/  ISETP.GE.AND P1, PT, R28, R7, PT ;  /* 0x000000071c00720c */ /* 0x000fe20003f26270 */
[----:B------:R-:W-:Y:S01]  /*1290*/  FMUL R12, R14, UR4 ;  /* 0x000000040e0c7c20 */ /* 0x000fe20008400000 */
[----:B------:R-:W-:Y:S01]  /*12a0*/  ISETP.GE.AND P0, PT, R28, R29, PT ;  /* 0x0000001d1c00720c */ /* 0x000fe20003f06270 */
[----:B------:R-:W-:Y:S01]  /*12b0*/  FMUL R14, R16, UR4 ;  /* 0x00000004100e7c20 */ /* 0x000fe20008400000 */
[----:B------:R-:W-:Y:S01]  /*12c0*/  LOP3.LUT R29, R27, 0x9, RZ, 0xfc, !PT ;  /* 0x000000091b1d7812 */ /* 0x000fe200078efcff */
[----:B------:R-:W-:Y:S01]  /*12d0*/  FMUL R17, R17, UR4 ;  /* 0x0000000411117c20 */ /* 0x000fe20008400000 */
[----:B------:R-:W-:Y:S01]  /*12e0*/  FSEL R7, R51, -INF , P2 ;  /* 0xff80000033077808 */ /* 0x000fe20001000000 */
[----:B------:R-:W-:Y:S01]  /*12f0*/  FMUL R18, R18, UR4 ;  /* 0x0000000412127c20 */ /* 0x000fe20008400000 */
[----:B------:R-:W-:Y:S01]  /*1300*/  FSEL R8, R8, -INF , P1 ;  /* 0xff80000008087808 */ /* 0x000fe20000800000 */
[----:B------:R-:W-:Y:S01]  /*1310*/  FMUL R19, R19, UR4 ;  /* 0x0000000413137c20 */ /* 0x000fe20008400000 */
[C---:B------:R-:W-:Y:S01]  /*1320*/  ISETP.GE.AND P2, PT, R28.reuse, R35, PT ;  /* 0x000000231c00720c */ /* 0x040fe20003f46270 */
[----:B0-----:R-:W-:Y:S01]  /*1330*/  UIMAD UR4, UR11, UR26, URZ ;  /* 0x0000001a0b0472a4 */ /* 0x001fe2000f8e02ff */
[----:B------:R-:W-:Y:S01]  /*1340*/  ISETP.GE.AND P1, PT, R28, R29, PT ;  /* 0x0000001d1c00720c */ /* 0x000fe20003f26270 */
[----:B------:R-:W0:Y:S01]  /*1350*/  LDC R51, c[0x0][0x3d8] ;  /* 0x0000f600ff337b82 */ /* 0x000e220000000800 */
[----:B------:R-:W-:Y:S01]  /*1360*/  FSEL R10, R10, -INF , P2 ;  /* 0xff8000000a0a7808 */ /* 0x000fe20001000000 */
[----:B------:R-:W-:Y:S01]  /*1370*/  USHF.R.S32.HI UR5, URZ, 0x1f, UR4 ;  /* 0x0000001fff057899 */ /* 0x000fe20008011404 */
[----:B------:R-:W-:-:S02]  /*1380*/  FSEL R13, R13, -INF , P1 ;  /* 0xff8000000d0d7808 */ /* 0x000fc40000800000 */
[CC--:B------:R-:W-:Y:S02]  /*1390*/  ISETP.GE.AND P2, PT, R28.reuse, R27.reuse, PT ;  /* 0x0000001b1c00720c */ /* 0x0c0fe40003f46270 */
[----:B------:R-:W-:Y:S02]  /*13a0*/  ISETP.GT.AND P1, PT, R28, R27, PT ;  /* 0x0000001b1c00720c */ /* 0x000fe40003f24270 */
[----:B------:R-:W-:Y:S02]  /*13b0*/  FSEL R56, R4, -INF , P2 ;  /* 0xff80000004387808 */ /* 0x000fe40001000000 */
[----:B------:R-:W-:Y:S02]  /*13c0*/  FSEL R57, R57, -INF , P1 ;  /* 0xff80000039397808 */ /* 0x000fe40000800000 */
[----:B------:R-:W-:Y:S02]  /*13d0*/  LOP3.LUT R35, R27, 0xa, RZ, 0xfc, !PT ;  /* 0x0000000a1b237812 */ /* 0x000fe400078efcff */
[----:B------:R-:W-:-:S02]  /*13e0*/  FMNMX3 R4, R56, R57, R55, !PT ;  /* 0x0000003938047276 */ /* 0x000fc40007800037 */
[----:B------:R-:W-:Y:S02]  /*13f0*/  LOP3.LUT R5, R27, 0xc, RZ, 0xfc, !PT ;  /* 0x0000000c1b057812 */ /* 0x000fe400078efcff */
[----:B------:R-:W-:Y:S02]  /*1400*/  FMNMX3 R4, R4, R6, R9, !PT ;  /* 0x0000000604047276 */ /* 0x000fe40007800009 */
[----:B------:R-:W-:Y:S02]  /*1410*/  FSEL R11, R11, -INF , P0 ;  /* 0xff8000000b0b7808 */ /* 0x000fe40000000000 */
[----:B------:R-:W-:Y:S01]  /*1420*/  LOP3.LUT R29, R27, 0xb, RZ, 0xfc, !PT ;  /* 0x0000000b1b1d7812 */ /* 0x000fe200078efcff */
[----:B0-----:R-:W-:Y:S01]  /*1430*/  IMAD R50, R50, R51, RZ ;  /* 0x0000003332327224 */ /* 0x001fe200078e02ff */
[----:B------:R-:W-:Y:S01]  /*1440*/  ISETP.GE.AND P0, PT, R28, R35, PT ;  /* 0x000000231c00720c */ /* 0x000fe20003f06270 */
[----:B------:R-:W-:Y:S01]  /*1450*/  IMAD R49, R49, R51, RZ ;  /* 0x0000003331317224 */ /* 0x000fe200078e02ff */
[----:B------:R-:W-:Y:S01]  /*1460*/  FMNMX3 R4, R4, R7, R8, !PT ;  /* 0x0000000704047276 */ /* 0x000fe20007800008 */
[----:B------:R-:W-:Y:S01]  /*1470*/  IMAD R70, R48, R51, RZ ;  /* 0x0000003330467224 */ /* 0x000fe200078e02ff */
[----:B------:R-:W-:-:S02]  /*1480*/  ISETP.GE.AND P1, PT, R28, R5, PT ;  /* 0x000000051c00720c */ /* 0x000fc40003f26270 */
[----:B------:R-:W-:Y:S02]  /*1490*/  ISETP.GE.AND P2, PT, R28, R29, PT ;  /* 0x0000001d1c00720c */ /* 0x000fe40003f46270 */
[C---:B------:R-:W-:Y:S02]  /*14a0*/  LOP3.LUT R5, R27.reuse, 0xd, RZ, 0xfc, !PT ;  /* 0x0000000d1b057812 */ /* 0x040fe400078efcff */
[----:B------:R-:W-:Y:S02]  /*14b0*/  LOP3.LUT R29, R27, 0xe, RZ, 0xfc, !PT ;  /* 0x0000000e1b1d7812 */ /* 0x000fe400078efcff */
[----:B------:R-:W-:Y:S02]  /*14c0*/  FSEL R12, R12, -INF , P0 ;  /* 0xff8000000c0c7808 */ /* 0x000fe40000000000 */
[----:B------:R-:W-:Y:S02]  /*14d0*/  FMNMX3 R4, R4, R11, R10, !PT ;  /* 0x0000000b04047276 */ /* 0x000fe4000780000a */
[----:B------:R-:W-:-:S02]  /*14e0*/  ISETP.GE.AND P0, PT, R28, R5, PT ;  /* 0x000000051c00720c */ /* 0x000fc40003f06270 */
[----:B------:R-:W-:Y:S02]  /*14f0*/  FSEL R15, R15, -INF , P2 ;  /* 0xff8000000f0f7808 */ /* 0x000fe40001000000 */
[----:B------:R-:W-:Y:S02]  /*1500*/  ISETP.GE.AND P2, PT, R28, R29, PT ;  /* 0x0000001d1c00720c */ /* 0x000fe40003f46270 */
[----:B------:R-:W-:Y:S02]  /*1510*/  LOP3.LUT R5, R27, 0xf, RZ, 0xfc, !PT ;  /* 0x0000000f1b057812 */ /* 0x000fe400078efcff */
[----:B------:R-:W-:Y:S02]  /*1520*/  FSEL R14, R14, -INF , P1 ;  /* 0xff8000000e0e7808 */ /* 0x000fe40000800000 */
[----:B------:R-:W-:Y:S02]  /*1530*/  FMNMX3 R4, R4, R13, R12, !PT ;  /* 0x0000000d04047276 */ /* 0x000fe4000780000c */
[----:B------:R-:W-:-:S02]  /*1540*/  ISETP.GE.AND P1, PT, R28, R5, PT ;  /* 0x000000051c00720c */ /* 0x000fc40003f26270 */
[----:B------:R-:W-:Y:S02]  /*1550*/  FSEL R17, R17, -INF , P0 ;  /* 0xff80000011117808 */ /* 0x000fe40000000000 */
[----:B------:R-:W-:Y:S02]  /*1560*/  FSEL R18, R18, -INF , P2 ;  /* 0xff80000012127808 */ /* 0x000fe40001000000 */
[----:B------:R-:W-:Y:S02]  /*1570*/  FMNMX3 R16, R4, R15, R14, !PT ;  /* 0x0000000f04107276 */ /* 0x000fe4000780000e */
[----:B------:R-:W-:Y:S01]  /*1580*/  FSEL R19, R19, -INF , P1 ;  /* 0xff80000013137808 */ /* 0x000fe20000800000 */
[----:B------:R-:W0:Y:S01]  /*1590*/  LDC.64 R4, c[0x0][0x390] ;  /* 0x0000e400ff047b82 */ /* 0x000e220000000a00 */
[----:B------:R-:W-:Y:S02]  /*15a0*/  FMNMX3 R16, R16, R17, R18, !PT ;  /* 0x0000001110107276 */ /* 0x000fe40007800012 */
[----:B------:R-:W-:Y:S01]  /*15b0*/  ISETP.GE.U32.AND P0, PT, R34, 0x10, PT ;  /* 0x000000102200780c */ /* 0x000fe20003f06070 */
[----:B------:R-:W-:Y:S01]  /*15c0*/  IMAD.SHL.U32 R34, R36, 0x8, RZ ;  /* 0x0000000824227824 */ /* 0x000fe200078e00ff */
[----:B------:R-:W-:-:S02]  /*15d0*/  FMNMX R35, R19, R16, !PT ;  /* 0x0000001013237209 */ /* 0x000fc40007800000 */
[----:B------:R-:W-:Y:S02]  /*15e0*/  LOP3.LUT R16, R2, 0x3f, RZ, 0xc0, !PT ;  /* 0x0000003f02107812 */ /* 0x000fe400078ec0ff */
[----:B------:R-:W-:Y:S01]  /*15f0*/  PRMT R71, RZ, 0x7610, R71 ;  /* 0x00007610ff477816 */ /* 0x000fe20000000047 */
[----:B------:R-:W1:Y:S02]  /*1600*/  SHFL.BFLY PT, R58, R35, 0x10, 0x1f ;  /* 0x0e001f00233a7f89 */ /* 0x000e6400000e0000 */
[----:B------:R-:W-:-:S05]  /*1610*/  IMAD R29, R16, UR27, RZ ;  /* 0x0000001b101d7c24 */ /* 0x000fca000f8e02ff */
[----:B------:R-:W-:Y:S02]  /*1620*/  SHF.R.S32.HI R16, RZ, 0x1f, R29 ;  /* 0x0000001fff107819 */ /* 0x000fe4000001141d */
[----:B0-----:R-:W-:Y:S02]  /*1630*/  IADD3 R4, P1, P2, R29, UR4, R4 ;  /* 0x000000041d047c10 */ /* 0x001fe4000fa3e004 */
[----:B------:R-:W-:Y:S02]  /*1640*/  LOP3.LUT R29, R2, 0xff, RZ, 0xc0, !PT ;  /* 0x000000ff021d7812 */ /* 0x000fe400078ec0ff */
[----:B------:R-:W-:Y:S01]  /*1650*/  IADD3.X R5, PT, PT, R16, UR5, R5, P1, P2 ;  /* 0x0000000510057c10 */ /* 0x000fe20008fe4405 */
[----:B------:R-:W-:Y:S01]  /*1660*/  IMAD R16, R51, 0x4, R50 ;  /* 0x0000000433107824 */ /* 0x000fe200078e0232 */
[----:B------:R-:W-:Y:S02]  /*1670*/  SHF.R.U32.HI R59, RZ, 0x5, R29 ;  /* 0x00000005ff3b7819 */ /* 0x000fe4000001161d */
[----:B------:R-:W-:-:S02]  /*1680*/  ISETP.GE.U32.AND P1, PT, R29, 0x80, PT ;  /* 0x000000801d00780c */ /* 0x000fc40003f26070 */
[----:B-1----:R-:W-:Y:S02]  /*1690*/  FMNMX R58, R35, R58, !PT ;  /* 0x0000003a233a7209 */ /* 0x002fe40007800000 */
[----:B------:R-:W-:Y:S02]  /*16a0*/  LOP3.LUT R35, R34, 0x4, R59, 0xf8, !PT ;  /* 0x0000000422237812 */ /* 0x000fe400078ef83b */
[----:B------:R-:W-:Y:S02]  /*16b0*/  LEA R36, R29, UR12, 0x2 ;  /* 0x0000000c1d247c11 */ /* 0x000fe4000f8e10ff */
[CC--:B------:R-:W-:Y:S01]  /*16c0*/  IADD3 R68, P2, PT, R50.reuse, R4.reuse, RZ ;  /* 0x0000000432447210 */ /* 0x0c0fe20007f5e0ff */
[----:B--2---:R0:W-:Y:S03]  /*16d0*/  @!P0 STS [R35+UR12+0x1800], R58 ;  /* 0x0018003a23008988 */ /* 0x0041e6000800080c */
[----:B------:R-:W-:Y:S01]  /*16e0*/  LEA.HI.X.SX32 R69, R50, R5, 0x1, P2 ;  /* 0x0000000532457211 */ /* 0x000fe200010f0eff */
[----:B------:R-:W-:Y:S01]  /*16f0*/  BAR.SYNC.DEFER_BLOCKING 0x0 ;  /* 0x0000000000007b1d */ /* 0x000fe20000010000 */
[----:B------:R-:W-:Y:S01]  /*1700*/  IADD3 R66, P2, PT, R16, R4, RZ ;  /* 0x0000000410427210 */ /* 0x000fe20007f5e0ff */
[----:B------:R-:W-:-:S03]  /*1710*/  IMAD R50, R51, 0x4, R16 ;  /* 0x0000000433327824 */ /* 0x000fc600078e0210 */
[----:B------:R-:W-:Y:S02]  /*1720*/  LEA.HI.X.SX32 R67, R16, R5, 0x1, P2 ;  /* 0x0000000510437211 */ /* 0x000fe400010f0eff */
[----:B------:R-:W-:-:S04]  /*1730*/  IADD3 R64, P2, PT, R50, R4, RZ ;  /* 0x0000000432407210 */ /* 0x000fc80007f5e0ff */
[----:B------:R-:W-:Y:S01]  /*1740*/  LEA.HI.X.SX32 R65, R50, R5, 0x1, P2 ;  /* 0x0000000532417211 */ /* 0x000fe200010f0eff */
[----:B------:R-:W-:Y:S01]  /*1750*/  IMAD R50, R51, 0x8, R50 ;  /* 0x0000000833327824 */ /* 0x000fe200078e0232 */
[----:B------:R-:W-:-:S03]  /*1760*/  IADD3 R62, P2, PT, R49, R4, RZ ;  /* 0x00000004313e7210 */ /* 0x000fc60007f5e0ff */
[----:B------:R-:W-:Y:S01]  /*1770*/  IMAD R16, R51, 0x4, R50 ;  /* 0x0000000433107824 */ /* 0x000fe200078e0232 */
[----:B------:R-:W-:Y:S02]  /*1780*/  LEA.HI.X.SX32 R63, R49, R5, 0x1, P2 ;  /* 0x00000005313f7211 */ /* 0x000fe400010f0eff */
[----:B------:R-:W-:Y:S01]  /*1790*/  IADD3 R60, P2, PT, R50, R4, RZ ;  /* 0x00000004323c7210 */ /* 0x000fe20007f5e0ff */
[----:B------:R-:W-:-:S03]  /*17a0*/  IMAD R49, R51, 0x4, R16 ;  /* 0x0000000433317824 */ /* 0x000fc600078e0210 */
[----:B------:R-:W-:Y:S01]  /*17b0*/  LEA.HI.X.SX32 R61, R50, R5, 0x1, P2 ;  /* 0x00000005323d7211 */ /* 0x000fe200010f0eff */
[----:B------:R-:W1:Y:S01]  /*17c0*/  @!P1 LDS R53, [R36+0x1800] ;  /* 0x0018000024359984 */ /* 0x000e620000000800 */
[----:B0-----:R-:W-:-:S04]  /*17d0*/  IADD3 R58, P2, PT, R16, R4, RZ ;  /* 0x00000004103a7210 */ /* 0x001fc80007f5e0ff */
[----:B------:R-:W-:Y:S02]  /*17e0*/  LEA.HI.X.SX32 R59, R16, R5, 0x1, P2 ;  /* 0x00000005103b7211 */ /* 0x000fe400010f0eff */
[----:B------:R-:W-:-:S04]  /*17f0*/  IADD3 R50, P2, PT, R49, R4, RZ ;  /* 0x0000000431327210 */ /* 0x000fc80007f5e0ff */
[----:B------:R-:W-:Y:S02]  /*1800*/  LEA.HI.X.SX32 R51, R49, R5, 0x1, P2 ;  /* 0x0000000531337211 */ /* 0x000fe400010f0eff */
[----:B------:R-:W-:-:S04]  /*1810*/  IADD3 R48, P2, PT, R70, R4, RZ ;  /* 0x0000000446307210 */ /* 0x000fc80007f5e0ff */
[----:B------:R-:W-:Y:S02]  /*1820*/  LEA.HI.X.SX32 R49, R70, R5, 0x1, P2 ;  /* 0x0000000546317211 */ /* 0x000fe400010f0eff */
[----:B------:R-:W-:-:S04]  /*1830*/  LOP3.LUT P2, RZ, R2, 0x1, RZ, 0xc0, !PT ;  /* 0x0000000102ff7812 */ /* 0x000fc8000784c0ff */
[----:B------:R-:W-:Y:S01]  /*1840*/  ISETP.LT.U32.AND P2, PT, R29, 0x80, !P2 ;  /* 0x000000801d00780c */ /* 0x000fe20005741070 */
[----:B-1----:R-:W0:Y:S02]  /*1850*/  SHFL.BFLY PT, R72, R53, 0x1, 0x1f ;  /* 0x0c201f0035487f89 */ /* 0x002e2400000e0000 */
[----:B0-----:R-:W-:-:S10]  /*1860*/  FMNMX R5, R53, R72, !PT ;  /* 0x0000004835057209 */ /* 0x001fd40007800000 */
[----:B------:R-:W-:Y:S01]  /*1870*/  @P2 STS [R36+0x1800], R5 ;  /* 0x0018000524002388 */ /* 0x000fe20000000800 */
[----:B------:R-:W-:Y:S06]  /*1880*/  BAR.SYNC.DEFER_BLOCKING 0x0 ;  /* 0x0000000000007b1d */ /* 0x000fec0000010000 */
[----:B------:R-:W0:Y:S02]  /*1890*/  LDS R16, [R34+UR12+0x1800] ;  /* 0x0018000c22107984 */ /* 0x000e240008000800 */
[----:B0-----:R-:W-:-:S05]  /*18a0*/  FMNMX R16, R16, -INF , !PT ;  /* 0xff80000010107809 */ /* 0x001fca0007800000 */
[--C-:B------:R-:W-:Y:S01]  /*18b0*/  FADD R56, R56, -R16.reuse ;  /* 0x8000001038387221 */ /* 0x100fe20000000000 */
[--C-:B------:R-:W-:Y:S01]  /*18c0*/  FADD R57, R57, -R16.reuse ;  /* 0x8000001039397221 */ /* 0x100fe20000000000 */
[--C-:B------:R-:W-:Y:S01]  /*18d0*/  FADD R55, R55, -R16.reuse ;  /* 0x8000001037377221 */ /* 0x100fe20000000000 */
[--C-:B------:R-:W-:Y:S01]  /*18e0*/  FADD R5, R6, -R16.reuse ;  /* 0x8000001006057221 */ /* 0x100fe20000000000 */
[----:B------:R-:W-:Y:S01]  /*18f0*/  FMUL R4, R56, 1.4426950216293334961 ;  /* 0x3fb8aa3b38047820 */ /* 0x000fe20000400000 */
[----:B------:R-:W-:Y:S01]  /*1900*/  FMUL R53, R57, 1.4426950216293334961 ;  /* 0x3fb8aa3b39357820 */ /* 0x000fe20000400000 */
[----:B------:R-:W-:Y:S01]  /*1910*/  FMUL R55, R55, 1.4426950216293334961 ;  /* 0x3fb8aa3b37377820 */ /* 0x000fe20000400000 */
[--C-:B------:R-:W-:Y:S01]  /*1920*/  FADD R7, R7, -R16.reuse ;  /* 0x8000001007077221 */ /* 0x100fe20000000000 */
[----:B------:R-:W-:Y:S01]  /*1930*/  FMUL R56, R5, 1.4426950216293334961 ;  /* 0x3fb8aa3b05387820 */ /* 0x000fe20000400000 */
[--C-:B------:R-:W-:Y:S01]  /*1940*/  FADD R5, R9, -R16.reuse ;  /* 0x8000001009057221 */ /* 0x100fe20000000000 */
[----:B------:R-:W-:Y:S01]  /*1950*/  MUFU.EX2 R4, R4 ;  /* 0x0000000400047308 */ /* 0x000fe20000000800 */
[----:B------:R-:W-:Y:S01]  /*1960*/  FMUL R57, R7, 1.4426950216293334961 ;  /* 0x3fb8aa3b07397820 */ /* 0x000fe20000400000 */
[--C-:B------:R-:W-:Y:S01]  /*1970*/  FADD R7, R8, -R16.reuse ;  /* 0x8000001008077221 */ /* 0x100fe20000000000 */
[----:B------:R-:W-:Y:S01]  /*1980*/  FMUL R5, R5, 1.4426950216293334961 ;  /* 0x3fb8aa3b05057820 */ /* 0x000fe20000400000 */
[--C-:B------:R-:W-:Y:S01]  /*1990*/  FADD R10, R10, -R16.reuse ;  /* 0x800000100a0a7221 */ /* 0x100fe20000000000 */
[--C-:B------:R-:W-:Y:S01]  /*19a0*/  FADD R13, R13, -R16.reuse ;  /* 0x800000100d0d7221 */ /* 0x100fe20000000000 */
[----:B------:R-:W-:Y:S01]  /*19b0*/  FMUL R70, R7, 1.4426950216293334961 ;  /* 0x3fb8aa3b07467820 */ /* 0x000fe20000400000 */
[--C-:B------:R-:W-:Y:S01]  /*19c0*/  FADD R7, R11, -R16.reuse ;  /* 0x800000100b077221 */ /* 0x100fe20000000000 */
[----:B------:R-:W0:Y:S01]  /*19d0*/  MUFU.EX2 R53, R53 ;  /* 0x0000003500357308 */ /* 0x000e220000000800 */
[--C-:B------:R-:W-:Y:S01]  /*19e0*/  FADD R12, R12, -R16.reuse ;  /* 0x800000100c0c7221 */ /* 0x100fe20000000000 */
[--C-:B------:R-:W-:Y:S01]  /*19f0*/  FADD R14, R14, -R16.reuse ;  /* 0x800000100e0e7221 */ /* 0x100fe20000000000 */
[--C-:B------:R-:W-:Y:S01]  /*1a00*/  FADD R17, R17, -R16.reuse ;  /* 0x8000001011117221 */ /* 0x100fe20000000000 */
[--C-:B------:R-:W-:Y:S01]  /*1a10*/  FADD R18, R18, -R16.reuse ;  /* 0x8000001012127221 */ /* 0x100fe20000000000 */
[----:B------:R-:W-:-:S03]  /*1a20*/  FADD R19, R19, -R16 ;  /* 0x8000001013137221 */ /* 0x000fc60000000000 */
[----:B------:R1:W2:Y:S01]  /*1a30*/  MUFU.EX2 R6, R55 ;  /* 0x0000003700067308 */ /* 0x0002a20000000800 */
[----:B------:R-:W-:Y:S01]  /*1a40*/  FMUL R18, R18, 1.4426950216293334961 ;  /* 0x3fb8aa3b12127820 */ /* 0x000fe20000400000 */
[----:B------:R-:W-:-:S06]  /*1a50*/  FMUL R19, R19, 1.4426950216293334961 ;  /* 0x3fb8aa3b13137820 */ /* 0x000fcc0000400000 */
[----:B------:R-:W3:Y:S01]  /*1a60*/  MUFU.EX2 R9, R56 ;  /* 0x0000003800097308 */ /* 0x000ee20000000800 */
[----:B-1----:R-:W-:Y:S01]  /*1a70*/  FMUL R55, R7, 1.4426950216293334961 ;  /* 0x3fb8aa3b07377820 */ /* 0x002fe20000400000 */
[----:B------:R-:W-:Y:S01]  /*1a80*/  FMUL R7, R10, 1.4426950216293334961 ;  /* 0x3fb8aa3b0a077820 */ /* 0x000fe20000400000 */
[----:B------:R-:W-:Y:S01]  /*1a90*/  FMUL R10, R13, 1.4426950216293334961 ;  /* 0x3fb8aa3b0d0a7820 */ /* 0x000fe20000400000 */
[----:B0-----:R-:W-:-:S04]  /*1aa0*/  FADD R13, R4, R53 ;  /* 0x00000035040d7221 */ /* 0x001fc80000000000 */
[----:B------:R-:W0:Y:S01]  /*1ab0*/  MUFU.EX2 R5, R5 ;  /* 0x0000000500057308 */ /* 0x000e220000000800 */
[----:B--2---:R-:W-:Y:S01]  /*1ac0*/  FADD R72, R6, R13 ;  /* 0x0000000d06487221 */ /* 0x004fe20000000000 */
[----:B------:R-:W-:Y:S01]  /*1ad0*/  FMUL R13, R14, 1.4426950216293334961 ;  /* 0x3fb8aa3b0e0d7820 */ /* 0x000fe20000400000 */
[----:B------:R-:W-:-:S05]  /*1ae0*/  FMUL R14, R17, 1.4426950216293334961 ;  /* 0x3fb8aa3b110e7820 */ /* 0x000fca0000400000 */
[----:B------:R1:W2:Y:S01]  /*1af0*/  MUFU.EX2 R8, R57 ;  /* 0x0000003900087308 */ /* 0x0002a20000000800 */
[----:B---3--:R-:W-:-:S07]  /*1b00*/  FADD R72, R9, R72 ;  /* 0x0000004809487221 */ /* 0x008fce0000000000 */
[----:B------:R-:W3:Y:S01]  /*1b10*/  MUFU.EX2 R11, R70 ;  /* 0x00000046000b7308 */ /* 0x000ee20000000800 */
[----:B-1----:R-:W-:Y:S01]  /*1b20*/  FMUL R57, R12, 1.4426950216293334961 ;  /* 0x3fb8aa3b0c397820 */ /* 0x002fe20000400000 */
[----:B------:R-:W-:-:S04]  /*1b30*/  FADD R12, R15, -R16 ;  /* 0x800000100f0c7221 */ /* 0x000fc80000000000 */
[----:B------:R-:W-:Y:S02]  /*1b40*/  FMUL R12, R12, 1.4426950216293334961 ;  /* 0x3fb8aa3b0c0c7820 */ /* 0x000fe40000400000 */
[----:B------:R0:W1:Y:S08]  /*1b50*/  MUFU.EX2 R56, R55 ;  /* 0x0000003700387308 */ /* 0x0000700000000800 */
[----:B------:R-:W4:Y:S01]  /*1b60*/  MUFU.EX2 R7, R7 ;  /* 0x0000000700077308 */ /* 0x000f220000000800 */
[----:B0-----:R-:W-:-:S04]  /*1b70*/  FADD R55, R5, R72 ;  /* 0x0000004805377221 */ /* 0x001fc80000000000 */
[----:B--2---:R-:W-:-:S03]  /*1b80*/  FADD R72, R8, R55 ;  /* 0x0000003708487221 */ /* 0x004fc60000000000 */
[----:B------:R-:W0:Y:S01]  /*1b90*/  MUFU.EX2 R10, R10 ;  /* 0x0000000a000a7308 */ /* 0x000e220000000800 */
[----:B---3--:R-:W-:-:S07]  /*1ba0*/  FADD R17, R11, R72 ;  /* 0x000000480b117221 */ /* 0x008fce0000000000 */
[----:B------:R-:W2:Y:S08]  /*1bb0*/  MUFU.EX2 R15, R57 ;  /* 0x00000039000f7308 */ /* 0x000eb00000000800 */
[----:B------:R1:W3:Y:S08]  /*1bc0*/  MUFU.EX2 R70, R12 ;  /* 0x0000000c00467308 */ /* 0x0002f00000000800 */
[----:B------:R-:W5:Y:S01]  /*1bd0*/  MUFU.EX2 R13, R13 ;  /* 0x0000000d000d7308 */ /* 0x000f620000000800 */
[----:B-1----:R-:W-:-:S04]  /*1be0*/  FADD R12, R56, R17 ;  /* 0x00000011380c7221 */ /* 0x002fc80000000000 */
[----:B----4-:R-:W-:-:S03]  /*1bf0*/  FADD R17, R7, R12 ;  /* 0x0000000c07117221 */ /* 0x010fc60000000000 */
[----:B------:R-:W1:Y:S01]  /*1c00*/  MUFU.EX2 R14, R14 ;  /* 0x0000000e000e7308 */ /* 0x000e620000000800 */
[----:B0-----:R-:W-:-:S04]  /*1c10*/  FADD R12, R10, R17 ;  /* 0x000000110a0c7221 */ /* 0x001fc80000000000 */
[----:B--2---:R-:W-:-:S03]  /*1c20*/  FADD R17, R15, R12 ;  /* 0x0000000c0f117221 */ /* 0x004fc60000000000 */
[----:B------:R-:W0:Y:S01]  /*1c30*/  MUFU.EX2 R18, R18 ;  /* 0x0000001200127308 */ /* 0x000e220000000800 */
[----:B---3--:R-:W-:-:S04]  /*1c40*/  FADD R12, R70, R17 ;  /* 0x00000011460c7221 */ /* 0x008fc80000000000 */
[----:B-----5:R-:W-:-:S03]  /*1c50*/  FADD R17, R13, R12 ;  /* 0x0000000c0d117221 */ /* 0x020fc60000000000 */
[----:B------:R-:W2:Y:S01]  /*1c60*/  MUFU.EX2 R55, R19 ;  /* 0x0000001300377308 */ /* 0x000ea20000000800 */
[----:B-1----:R-:W-:-:S04]  /*1c70*/  FADD R17, R14, R17 ;  /* 0x000000110e117221 */ /* 0x002fc80000000000 */
[----:B0-----:R-:W-:-:S04]  /*1c80*/  FADD R12, R18, R17 ;  /* 0x00000011120c7221 */ /* 0x001fc80000000000 */
[----:B--2---:R-:W-:-:S05]  /*1c90*/  FADD R12, R55, R12 ;  /* 0x0000000c370c7221 */ /* 0x004fca0000000000 */
[----:B------:R-:W0:Y:S02]  /*1ca0*/  SHFL.BFLY PT, R17, R12, 0x10, 0x1f ;  /* 0x0e001f000c117f89 */ /* 0x000e2400000e0000 */
[----:B0-----:R-:W-:Y:S01]  /*1cb0*/  FADD R74, R12, R17 ;  /* 0x000000110c4a7221 */ /* 0x001fe20000000000 */
[----:B------:R-:W-:Y:S06]  /*1cc0*/  BAR.SYNC.DEFER_BLOCKING 0x0 ;  /* 0x0000000000007b1d */ /* 0x000fec0000010000 */
[----:B------:R-:W-:Y:S02]  /*1cd0*/  @!P0 STS [R35+UR12+0x1800], R74 ;  /* 0x0018004a23008988 */ /* 0x000fe4000800080c */
[----:B------:R-:W-:Y:S06]  /*1ce0*/  BAR.SYNC.DEFER_BLOCKING 0x0 ;  /* 0x0000000000007b1d */ /* 0x000fec0000010000 */
[----:B------:R-:W0:Y:S04]  /*1cf0*/  @!P1 LDS R54, [R36+0x1800] ;  /* 0x0018000024369984 */ /* 0x000e280000000800 */
[----:B0-----:R-:W0:Y:S02]  /*1d00*/  SHFL.BFLY PT, R17, R54, 0x1, 0x1f ;  /* 0x0c201f0036117f89 */ /* 0x001e2400000e0000 */
[----:B0-----:R-:W-:-:S05]  /*1d10*/  FADD R17, R54, R17 ;  /* 0x0000001136117221 */ /* 0x001fca0000000000 */
[----:B------:R0:W-:Y:S01]  /*1d20*/  @P2 STS [R36+0x1800], R17 ;  /* 0x0018001124002388 */ /* 0x0001e20000000800 */
[----:B------:R-:W-:Y:S01]  /*1d30*/  BAR.SYNC.DEFER_BLOCKING 0x0 ;  /* 0x0000000000007b1d */ /* 0x000fe20000010000 */
[----:B------:R-:W-:Y:S02]  /*1d40*/  PRMT R72, RZ, 0x7610, R72 ;  /* 0x00007610ff487816 */ /* 0x000fe40000000048 */
[----:B------:R-:W-:Y:S02]  /*1d50*/  PRMT R77, RZ, 0x7610, R77 ;  /* 0x00007610ff4d7816 */ /* 0x000fe4000000004d */
[----:B------:R-:W-:Y:S02]  /*1d60*/  PRMT R75, RZ, 0x7610, R75 ;  /* 0x00007610ff4b7816 */ /* 0x000fe4000000004b */
[----:B------:R-:W-:Y:S02]  /*1d70*/  PRMT R57, RZ, 0x7610, R57 ;  /* 0x00007610ff397816 */ /* 0x000fe40000000039 */
[----:B0-----:R-:W-:-:S02]  /*1d80*/  PRMT R17, RZ, 0x7610, R17 ;  /* 0x00007610ff117816 */ /* 0x001fc40000000011 */
[----:B------:R-:W-:Y:S01]  /*1d90*/  PRMT R19, RZ, 0x7610, R19 ;  /* 0x00007610ff137816 */ /* 0x000fe20000000013 */
[----:B------:R-:W2:Y:S04]  /*1da0*/  @P3 LDG.E.U8 R73, desc[UR24][R68.64] ;  /* 0x0000001844493981 */ /* 0x000ea8000c1e1100 */
[----:B------:R-:W3:Y:S04]  /*1db0*/  @P3 LDG.E.U8 R72, desc[UR24][R64.64] ;  /* 0x0000001840483981 */ /* 0x000ee8000c1e1100 */
[----:B------:R-:W4:Y:S04]  /*1dc0*/  @P3 LDG.E.U8 R77, desc[UR24][R60.64] ;  /* 0x000000183c4d3981 */ /* 0x000f28000c1e1100 */
[----:B------:R-:W5:Y:S04]  /*1dd0*/  @P3 LDG.E.U8 R75, desc[UR24][R50.64] ;  /* 0x00000018324b3981 */ /* 0x000f68000c1e1100 */
[----:B------:R-:W5:Y:S04]  /*1de0*/  @P3 LDG.E.U8 R71, desc[UR24][R66.64] ;  /* 0x0000001842473981 */ /* 0x000f68000c1e1100 */
[----:B------:R-:W5:Y:S04]  /*1df0*/  @P3 LDG.E.U8 R57, desc[UR24][R62.64] ;  /* 0x000000183e393981 */ /* 0x000f68000c1e1100 */
[----:B------:R-:W5:Y:S04]  /*1e00*/  @P3 LDG.E.U8 R17, desc[UR24][R58.64] ;  /* 0x000000183a113981 */ /* 0x000f68000c1e1100 */
[----:B------:R-:W5:Y:S01]  /*1e10*/  @P3 LDG.E.U8 R19, desc[UR24][R48.64] ;  /* 0x0000001830133981 */ /* 0x000f62000c1e1100 */
[----:B------:R-:W-:Y:S01]  /*1e20*/  F2FP.SATFINITE.E4M3.F32.PACK_AB_MERGE_C R6, R9, R6, RZ ;  /* 0x000000060906723e */ /* 0x000fe200048070ff */
[----:B------:R-:W-:-:S02]  /*1e30*/  IMAD.SHL.U32 R9, R2, 0x8, RZ ;  /* 0x0000000802097824 */ /* 0x000fc400078e00ff */
[----:B------:R-:W0:Y:S01]  /*1e40*/  LDS R12, [R34+UR12+0x1800] ;  /* 0x0018000c220c7984 */ /* 0x000e220008000800 */
[----:B------:R-:W-:Y:S02]  /*1e50*/  BAR.SYNC.DEFER_BLOCKING 0x0 ;  /* 0x0000000000007b1d */ /* 0x000fe40000010000 */
[----:B------:R-:W-:-:S05]  /*1e60*/  LOP3.LUT R9, R9, 0x30, RZ, 0xc0, !PT ;  /* 0x0000003009097812 */ /* 0x000fca00078ec0ff */
[----:B------:R-:W-:Y:S02]  /*1e70*/  IMAD R52, R52, 0x20, R9 ;  /* 0x0000002034347824 */ /* 0x000fe400078e0209 */
[----:B------:R-:W-:Y:S01]  /*1e80*/  FADD R9, -R16, -INF ;  /* 0xff80000010097421 */ /* 0x000fe20000000100 */
[----:B------:R-:W-:-:S03]  /*1e90*/  F2FP.SATFINITE.E4M3.F32.PACK_AB_MERGE_C R70, R70, R15, RZ ;  /* 0x0000000f4646723e */ /* 0x000fc600048070ff */
[----:B------:R-:W-:Y:S01]  /*1ea0*/  FMUL R15, R9, 1.4426950216293334961 ;  /* 0x3fb8aa3b090f7820 */ /* 0x000fe20000400000 */
[----:B------:R-:W-:Y:S02]  /*1eb0*/  LEA R54, R37, UR12, 0x6 ;  /* 0x0000000c25367c11 */ /* 0x000fe4000f8e30ff */
[----:B------:R-:W-:Y:S02]  /*1ec0*/  LOP3.LUT R37, R52, R27, RZ, 0x3c, !PT ;  /* 0x0000001b34257212 */ /* 0x000fe400078e3cff */
[----:B------:R-:W-:Y:S02]  /*1ed0*/  F2FP.SATFINITE.E4M3.F32.PACK_AB_MERGE_C R11, R56, R11, RZ ;  /* 0x0000000b380b723e */ /* 0x000fe400048070ff */
[----:B------:R-:W-:Y:S01]  /*1ee0*/  F2FP.SATFINITE.E4M3.F32.PACK_AB_MERGE_C R18, R55, R18, RZ ;  /* 0x000000123712723e */ /* 0x000fe200048070ff */
[----:B------:R-:W1:Y:S01]  /*1ef0*/  MUFU.EX2 R15, R15 ;  /* 0x0000000f000f7308 */ /* 0x000e620000000800 */
[----:B------:R-:W-:Y:S01]  /*1f00*/  F2FP.SATFINITE.E4M3.F32.PACK_AB_MERGE_C R4, R53, R4, R6 ;  /* 0x000000043504723e */ /* 0x000fe20004807006 */
[----:B------:R-:W-:Y:S01]  /*1f10*/  IMAD.IADD R37, R37, 0x1, R54 ;  /* 0x0000000125257824 */ /* 0x000fe200078e0236 */
[----:B------:R-:W-:-:S02]  /*1f20*/  F2FP.SATFINITE.E4M3.F32.PACK_AB_MERGE_C R6, R10, R7, R70 ;  /* 0x000000070a06723e */ /* 0x000fc40004807046 */
[----:B------:R-:W-:Y:S02]  /*1f30*/  F2FP.SATFINITE.E4M3.F32.PACK_AB_MERGE_C R5, R8, R5, R11 ;  /* 0x000000050805723e */ /* 0x000fe4000480700b */
[----:B------:R-:W-:Y:S02]  /*1f40*/  F2FP.SATFINITE.E4M3.F32.PACK_AB_MERGE_C R7, R14, R13, R18 ;  /* 0x0000000d0e07723e */ /* 0x000fe40004807012 */
[----:B------:R-:W-:Y:S01]  /*1f50*/  LOP3.LUT R13, R2, 0x10, RZ, 0xc0, !PT ;  /* 0x00000010020d7812 */ /* 0x000fe200078ec0ff */
[----:B--2---:R-:W-:Y:S04]  /*1f60*/  STS.U8 [R20+UR12+0x1800], R73 ;  /* 0x0018004914007988 */ /* 0x004fe8000800000c */
[----:B---3--:R-:W-:Y:S04]  /*1f70*/  STS.U8 [R20+UR12+0x1a00], R72 ;  /* 0x001a004814007988 */ /* 0x008fe8000800000c */
[----:B----4-:R-:W-:Y:S04]  /*1f80*/  STS.U8 [R20+UR12+0x1c00], R77 ;  /* 0x001c004d14007988 */ /* 0x010fe8000800000c */
[----:B-----5:R-:W-:Y:S04]  /*1f90*/  STS.U8 [R20+UR12+0x1e00], R75 ;  /* 0x001e004b14007988 */ /* 0x020fe8000800000c */
[----:B------:R-:W-:Y:S04]  /*1fa0*/  STS.U8 [R26+UR12+0x1900], R71 ;  /* 0x001900471a007988 */ /* 0x000fe8000800000c */
[----:B------:R-:W-:Y:S04]  /*1fb0*/  STS.U8 [R26+UR12+0x1b00], R57 ;  /* 0x001b00391a007988 */ /* 0x000fe8000800000c */
[----:B------:R-:W-:Y:S04]  /*1fc0*/  STS.U8 [R26+UR12+0x1d00], R17 ;  /* 0x001d00111a007988 */ /* 0x000fe8000800000c */
[----:B------:R-:W-:Y:S04]  /*1fd0*/  STS.U8 [R26+UR12+0x1f00], R19 ;  /* 0x001f00131a007988 */ /* 0x000fe8000800000c */
[----:B------:R2:W-:Y:S02]  /*1fe0*/  STS.128 [R37], R4 ;  /* 0x0000000425007388 */ /* 0x0005e40000000c00 */
[----:B--2---:R-:W2:Y:S01]  /*1ff0*/  LDTM.16dp32bit_t0_t15.x8 R4, tmem[UR13] ;  /* 0x0000000d000479ee */ /* 0x004ea20008980000 */
[----:B------:R-:W3:Y:S01]  /*2000*/  LDTM.16dp32bit_t16_t31.x8 R4, tmem[UR13+0x8] ;  /* 0x0000080d000479ee */ /* 0x000ee200089a0000 */
[----:B------:R-:W-:Y:S01]  /*2010*/  NOP ;  /* 0x0000000000007918 */ /* 0x000fe20000000000 */
[----:B01----:R-:W-:Y:S05]  /*2020*/  @!P3 BRA `(.L_x_9) ;  /* 0x000000000028b947 */ /* 0x003fea0003800000 */
[C---:B--23--:R-:W-:Y:S01]  /*2030*/  FMUL R4, R15.reuse, R4 ;  /* 0x000000040f047220 */ /* 0x04cfe20000400000 */
[C---:B------:R-:W-:Y:S01]  /*2040*/  FMUL R5, R15.reuse, R5 ;  /* 0x000000050f057220 */ /* 0x040fe20000400000 */
[C---:B------:R-:W-:Y:S01]  /*2050*/  FMUL R6, R15.reuse, R6 ;  /* 0x000000060f067220 */ /* 0x040fe20000400000 */
[C---:B------:R-:W-:Y:S01]  /*2060*/  FMUL R7, R15.reuse, R7 ;  /* 0x000000070f077220 */ /* 0x040fe20000400000 */
[C---:B------:R-:W-:Y:S01]  /*2070*/  FMUL R8, R15.reuse, R8 ;  /* 0x000000080f087220 */ /* 0x040fe20000400000 */
[C---:B------:R-:W-:Y:S01]  /*2080*/  FMUL R9, R15.reuse, R9 ;  /* 0x000000090f097220 */ /* 0x040fe20000400000 */
[C---:B------:R-:W-:Y:S01]  /*2090*/  FMUL R10, R15.reuse, R10 ;  /* 0x0000000a0f0a7220 */ /* 0x040fe20000400000 */
[----:B------:R-:W-:-:S04]  /*20a0*/  FMUL R11, R15, R11 ;  /* 0x0000000b0f0b7220 */ /* 0x000fc80000400000 */
[----:B------:R0:W-:Y:S01]  /*20b0*/  STTM.16dp32bit_t0_t15.x8 tmem[UR13], R4 ;  /* 0x00000004000079ed */ /* 0x0001e2000898000d */
[----:B------:R0:W-:Y:S02]  /*20c0*/  STTM.16dp32bit_t16_t31.x8 tmem[UR13+0x8], R4 ;  /* 0x00000804000079ed */ /* 0x0001e400089a000d */
.L_x_9:
[----:B---3--:R-:W1:Y:S02]  /*20d0*/  FENCE.VIEW.ASYNC.T ;  /* 0x00000000000073c6 */ /* 0x008e640000000200 */
[----:B-1----:R-:W-:Y:S01]  /*20e0*/  BAR.SYNC.DEFER_BLOCKING 0x0 ;  /* 0x0000000000007b1d */ /* 0x002fe20000010000 */
[----:B------:R-:W-:Y:S01]  /*20f0*/  FADD R12, R15, R12 ;  /* 0x0000000c0f0c7221 */ /* 0x000fe20000000000 */
[----:B------:R-:W-:-:S04]  /*2100*/  ISETP.GE.AND P4, PT, R3, 0x1, PT ;  /* 0x000000010300780c */ /* 0x000fc80003f86270 */
[----:B------:R1:W-:Y:S06]  /*2110*/  MEMBAR.ALL.CTA ;  /* 0x0000000000007992 */ /* 0x0003ec0000008000 */
[----:B-1----:R-:W1:Y:S02]  /*2120*/  FENCE.VIEW.ASYNC.S ;  /* 0x00000000000073c6 */ /* 0x002e640000000000 */
[----:B-1----:R-:W-:Y:S06]  /*2130*/  BAR.SYNC.DEFER_BLOCKING 0x0 ;  /* 0x0000000000007b1d */ /* 0x002fec0000010000 */
[----:B------:R-:W-:Y:S05]  /*2140*/  @!P5 BRA `(.L_x_10) ;  /* 0x000000000060d947 */ /* 0x000fea0003800000 */
[----:B------:R-:W-:Y:S02]  /*2150*/  UIADD3 UR4, UPT, UPT, UR12, 0x1800, URZ ;  /* 0x000018000c047890 */ /* 0x000fe4000fffe0ff */
[----:B------:R-:W-:Y:S02]  /*2160*/  USHF.R.U32.HI UR6, URZ, 0x4, UR12 ;  /* 0x00000004ff067899 */ /* 0x000fe4000801160c */
[----:B------:R-:W-:Y:S02]  /*2170*/  USHF.R.U32.HI UR4, URZ, 0x4, UR4 ;  /* 0x00000004ff047899 */ /* 0x000fe40008011604 */
[----:B------:R-:W-:Y:S02]  /*2180*/  USGXT.U32 UR6, UR6, 0xe ;  /* 0x0000000e0606789a */ /* 0x000fe40008000000 */
[----:B------:R-:W-:Y:S01]  /*2190*/  USGXT.U32 UR8, UR4, 0xe ;  /* 0x0000000e0408789a */ /* 0x000fe20008000000 */
[----:B------:R-:W-:Y:S01]  /*21a0*/  UMOV UR16, 0xfffffffe ;  /* 0xfffffffe00107882 */ /* 0x000fe20000000000 */
[----:B------:R-:W-:Y:S01]  /*21b0*/  UMOV UR17, 0x7fffbfdf ;  /* 0x7fffbfdf00117882 */ /* 0x000fe20000000000 */
[----:B------:R-:W-:Y:S01]  /*21c0*/  UMOV UR7, URZ ;  /* 0x000000ff00077c82 */ /* 0x000fe20008000000 */
[----:B------:R-:W-:Y:S01]  /*21d0*/  UMOV UR9, URZ ;  /* 0x000000ff00097c82 */ /* 0x000fe20008000000 */
[----:B------:R-:W-:-:S02]  /*21e0*/  UIADD3.64 UR20, UPT, UPT, UR6, -UR16, URZ ;  /* 0x8000001006147297 */ /* 0x000fc4000fffe0ff */
[----:B------:R-:W-:Y:S01]  /*21f0*/  UIADD3.64 UR16, UPT, UPT, UR8, -UR16, URZ ;  /* 0x8000001008107297 */ /* 0x000fe2000fffe0ff */
[----:B------:R-:W-:Y:S01]  /*2200*/  UMOV UR22, 0x0 ;  /* 0x0000000000167882 */ /* 0x000fe20000000000 */
[----:B------:R-:W-:Y:S01]  /*2210*/  UMOV UR23, 0x4080010 ;  /* 0x0408001000177882 */ /* 0x000fe20000000000 */
[----:B------:R-:W-:Y:S01]  /*2220*/  UMOV UR4, UR14 ;  /* 0x0000000e00047c82 */ /* 0x000fe20008000000 */
[----:B------:R-:W-:Y:S01]  /*2230*/  UMOV UR5, URZ ;  /* 0x000000ff00057c82 */ /* 0x000fe20008000000 */
[----:B------:R-:W-:Y:S01]  /*2240*/  UMOV UR7, 0x80004020 ;  /* 0x8000402000077882 */ /* 0x000fe20000000000 */
[----:B------:R-:W-:Y:S01]  /*2250*/  UMOV UR9, 0x80004020 ;  /* 0x8000402000097882 */ /* 0x000fe20000000000 */
[----:B------:R-:W-:Y:S01]  /*2260*/  UMOV UR28, 0x0 ;  /* 0x00000000001c7882 */ /* 0x000fe20000000000 */
[----:B------:R-:W-:Y:S01]  /*2270*/  UMOV UR29, 0x4080010 ;  /* 0x04080010001d7882 */ /* 0x000fe20000000000 */
[----:B------:R-:W-:Y:S01]  /*2280*/  UMOV UR4, UR4 ;  /* 0x0000000400047c82 */ /* 0x000fe20008000000 */
[----:B------:R1:W-:Y:S01]  /*2290*/  UTCQMMA gdesc[UR6], gdesc[UR8], tmem[UR10], tmem[UR22], idesc[UR23], UPT ;  /* 0x00ff1608060075ea */ /* 0x0003e2000b80030a */
[----:B------:R1:W-:Y:S01]  /*22a0*/  UTCQMMA gdesc[UR20], gdesc[UR16], tmem[UR10], tmem[UR28], idesc[UR29], UPT ;  /* 0x00ff1c10140075ea */ /* 0x0003e2000b80030a */
[----:B------:R1:W-:Y:S01]  /*22b0*/  UTCBAR [UR4], URZ ;  /* 0x000000ff040073e9 */ /* 0x0003e200080000ff */
[----:B------:R-:W-:Y:S01]  /*22c0*/  NOP ;  /* 0x0000000000007918 */ /* 0x000fe20000000000 */
.L_x_10:
[----:B-1----:R-:W-:Y:S01]  /*22d0*/  UMOV UR6, URZ ;  /* 0x000000ff00067c82 */ /* 0x002fe20008000000 */
[----:B------:R-:W-:Y:S02]  /*22e0*/  FSEL R16, R16, -INF , P3 ;  /* 0xff80000010107808 */ /* 0x000fe40001800000 */
[----:B------:R-:W-:Y:S01]  /*22f0*/  FSEL R52, R12, 1, P3 ;  /* 0x3f8000000c347808 */ /* 0x000fe20001800000 */
[----:B------:R-:W-:Y:S06]  /*2300*/  @!P4 BRA `(.L_x_11) ;  /* 0x000000180000c947 */ /* 0x000fec0003800000 */
[----:B------:R-:W-:Y:S01]  /*2310*/  USHF.R.U32.HI UR32, URZ, 0x4, UR12 ;  /* 0x00000004ff207899 */ /* 0x000fe2000801160c */
[----:B------:R-:W-:Y:S01]  /*2320*/  IMAD.SHL.U32 R43, R43, 0x40, RZ ;  /* 0x000000402b2b7824 */ /* 0x000fe200078e00ff */
[----:B------:R-:W-:Y:S01]  /*2330*/  UIADD3 UR4, UPT, UPT, UR12, 0x2800, URZ ;  /* 0x000028000c047890 */ /* 0x000fe2000fffe0ff */
[----:B------:R-:W-:Y:S01]  /*2340*/  IMAD.IADD R42, R13, 0x1, R42 ;  /* 0x000000010d2a7824 */ /* 0x000fe200078e022a */
[----:B------:R-:W-:Y:S01]  /*2350*/  UIADD3 UR6, UPT, UPT, UR12, 0x1000, URZ ;  /* 0x000010000c067890 */ /* 0x000fe2000fffe0ff */
[----:B------:R-:W-:Y:S01]  /*2360*/  IMAD.MOV.U32 R70, RZ, RZ, R16 ;  /* 0x000000ffff467224 */ /* 0x000fe200078e0010 */
[----:B------:R-:W-:Y:S01]  /*2370*/  USHF.R.U32.HI UR4, URZ, 0x4, UR4 ;  /* 0x00000004ff047899 */ /* 0x000fe20008011604 */
[----:B------:R-:W-:Y:S01]  /*2380*/  IMAD.MOV.U32 R71, RZ, RZ, RZ ;  /* 0x000000ffff477224 */ /* 0x000fe200078e00ff */
[----:B------:R-:W-:Y:S01]  /*2390*/  USGXT.U32 UR32, UR32, 0xe ;  /* 0x0000000e2020789a */ /* 0x000fe20008000000 */
[----:B------:R-:W-:Y:S01]  /*23a0*/  CS2R R12, SRZ ;  /* 0x00000000000c7805 */ /* 0x000fe2000001ff00 */
[----:B------:R-:W-:Y:S01]  /*23b0*/  USHF.L.U32 UR27, UR27, 0x6, URZ ;  /* 0x000000061b1b7899 */ /* 0x000fe200080006ff */
[----:B------:R-:W-:Y:S01]  /*23c0*/  IMAD.MOV.U32 R53, RZ, RZ, R43 ;  /* 0x000000ffff357224 */ /* 0x000fe200078e002b */
[----:B------:R-:W-:-:S02]  /*23d0*/  USHF.R.U32.HI UR26, URZ, 0x4, UR18 ;  /* 0x00000004ff1a7899 */ /* 0x000fc40008011612 */
[----:B------:R-:W-:Y:S02]  /*23e0*/  USHF.R.U32.HI UR6, URZ, 0x4, UR6 ;  /* 0x00000004ff067899 */ /* 0x000fe40008011606 */
[----:B------:R-:W-:Y:S02]  /*23f0*/  USGXT.U32 UR4, UR4, 0xe ;  /* 0x0000000e0404789a */ /* 0x000fe40008000000 */
[----:B------:R-:W-:Y:S01]  /*2400*/  UIADD3 UR34, UP2, UPT, UR32, 0x2, URZ ;  /* 0x0000000220227890 */ /* 0x000fe2000ff5e0ff */
[----:B------:R-:W-:Y:S01]  /*2410*/  UMOV UR5, URZ ;  /* 0x000000ff00057c82 */ /* 0x000fe20008000000 */
[----:B------:R-:W-:Y:S01]  /*2420*/  UMOV UR16, 0xfffffffe ;  /* 0xfffffffe00107882 */ /* 0x000fe20000000000 */
[----:B------:R-:W-:Y:S01]  /*2430*/  UMOV UR17, 0x7fffbfdf ;  /* 0x7fffbfdf00117882 */ /* 0x000fe20000000000 */
[----:B------:R-:W-:Y:S01]  /*2440*/  UISETP.NE.U32.AND UP1, UPT, UR19, URZ, UPT ;  /* 0x000000ff1300728c */ /* 0x000fe2000bf25070 */
[----:B------:R-:W-:Y:S01]  /*2450*/  UMOV UR28, 0x1 ;  /* 0x00000001001c7882 */ /* 0x000fe20000000000 */
[----:B------:R-:W1:Y:S01]  /*2460*/  LDCU UR33, c[0x0][0x3a8] ;  /* 0x00007500ff2177ac */ /* 0x000e620008000800 */
[----:B------:R-:W-:-:S02]  /*2470*/  USGXT.U32 UR26, UR26, 0xe ;  /* 0x0000000e1a1a789a */ /* 0x000fc40008000000 */
[----:B------:R-:W-:Y:S02]  /*2480*/  USGXT.U32 UR31, UR6, 0xe ;  /* 0x0000000e061f789a */ /* 0x000fe40008000000 */
[----:B------:R-:W-:Y:S02]  /*2490*/  UIADD3.X UR35, UPT, UPT, UR5, -0x7fffbfe0, URZ, UP2, !UPT ;  /* 0x8000402005237890 */ /* 0x000fe400097fe4ff */
[----:B------:R-:W-:Y:S01]  /*24a0*/  UIADD3.64 UR16, UPT, UPT, UR4, -UR16, URZ ;  /* 0x8000001004107297 */ /* 0x000fe2000fffe0ff */
[----:B------:R-:W-:Y:S01]  /*24b0*/  UMOV UR7, URZ ;  /* 0x000000ff00077c82 */ /* 0x000fe20008000000 */
[----:B------:R-:W-:-:S10]  /*24c0*/  UMOV UR29, UR27 ;  /* 0x0000001b001d7c82 */ /* 0x000fd40008000000 */
.L_x_16:
[----:B------:R-:W-:Y:S02]  /*24d0*/  SHF.R.S32.HI R15, RZ, 0x1f, R53 ;  /* 0x0000001fff0f7819 */ /* 0x000fe40000011435 */
[C---:B0-2---:R-:W-:Y:S02]  /*24e0*/  IADD3 R10, P4, PT, R53.reuse, R46, RZ ;  /* 0x0000002e350a7210 */ /* 0x045fe40007f9e0ff */
[----:B------:R-:W-:-:S03]  /*24f0*/  IADD3 R4, P3, PT, R53, R44, RZ ;  /* 0x0000002c35047210 */ /* 0x000fc60007f7e0ff */
[----:B------:R-:W-:Y:S01]  /*2500*/  IMAD.X R11, R15, 0x1, R47, P4 ;  /* 0x000000010f0b7824 */ /* 0x000fe200020e062f */
[----:B------:R-:W-:Y:S01]  /*2510*/  IADD3 R8, P4, PT, R53, R40, RZ ;  /* 0x0000002835087210 */ /* 0x000fe20007f9e0ff */
[----:B------:R-:W-:Y:S01]  /*2520*/  IMAD.X R5, R15, 0x1, R45, P3 ;  /* 0x000000010f057824 */ /* 0x000fe200018e062d */
[----:B------:R-:W-:-:S03]  /*2530*/  IADD3 R6, P3, PT, R53, R38, RZ ;  /* 0x0000002635067210 */ /* 0x000fc60007f7e0ff */
[C---:B------:R-:W-:Y:S01]  /*2540*/  IMAD.X R9, R15.reuse, 0x1, R41, P4 ;  /* 0x000000010f097824 */ /* 0x040fe200020e0629 */
[----:B------:R0:W2:Y:S01]  /*2550*/  LDG.E.U8 R17, desc[UR24][R4.64] ;  /* 0x0000001804117981 */ /* 0x0000a2000c1e1100 */
[----:B------:R-:W-:-:S03]  /*2560*/  IMAD.X R7, R15, 0x1, R39, P3 ;  /* 0x000000010f077824 */ /* 0x000fc600018e0627 */
[----:B------:R3:W4:Y:S04]  /*2570*/  LDG.E.U8 R19, desc[UR24][R8.64] ;  /* 0x0000001808137981 */ /* 0x000728000c1e1100 */
[----:B------:R5:W4:Y:S01]  /*2580*/  LDG.E.U8 R73, desc[UR24][R6.64] ;  /* 0x0000001806497981 */ /* 0x000b22000c1e1100 */
[----:B0-----:R-:W-:-:S03]  /*2590*/  IADD3 R4, P4, PT, R53, R32, RZ ;  /* 0x0000002035047210 */ /* 0x001fc60007f9e0ff */
[----:B------:R-:W4:Y:S01]  /*25a0*/  LDG.E.U8 R11, desc[UR24][R10.64] ;  /* 0x000000180a0b7981 */ /* 0x000f22000c1e1100 */
[----:B---3--:R-:W-:Y:S01]  /*25b0*/  IADD3 R8, P3, PT, R53, R30, RZ ;  /* 0x0000001e35087210 */ /* 0x008fe20007f7e0ff */
[----:B------:R-:W-:Y:S01]  /*25c0*/  IMAD.X R5, R15, 0x1, R33, P4 ;  /* 0x000000010f057824 */ /* 0x000fe200020e0621 */
[----:B-----5:R-:W-:-:S03]  /*25d0*/  IADD3 R6, P4, PT, R53, R22, RZ ;  /* 0x0000001635067210 */ /* 0x020fc60007f9e0ff */
[C---:B------:R-:W-:Y:S01]  /*25e0*/  IMAD.X R9, R15.reuse, 0x1, R31, P3 ;  /* 0x000000010f097824 */ /* 0x040fe200018e061f */
[----:B------:R0:W3:Y:S01]  /*25f0*/  LDG.E.U8 R75, desc[UR24][R4.64] ;  /* 0x00000018044b7981 */ /* 0x0000e2000c1e1100 */
[----:B------:R-:W-:-:S03]  /*2600*/  IMAD.X R7, R15, 0x1, R23, P4 ;  /* 0x000000010f077824 */ /* 0x000fc600020e0617 */
[----:B------:R-:W5:Y:S01]  /*2610*/  LDG.E.U8 R77, desc[UR24][R8.64] ;  /* 0x00000018084d7981 */ /* 0x000f62000c1e1100 */
[----:B0-----:R-:W-:-:S05]  /*2620*/  IADD3 R4, P3, PT, R53, R24, RZ ;  /* 0x0000001835047210 */ /* 0x001fca0007f7e0ff */
[----:B------:R-:W-:Y:S02]  /*2630*/  IMAD.X R5, R15, 0x1, R25, P3 ;  /* 0x000000010f057824 */ /* 0x000fe400018e0619 */
[----:B------:R-:W5:Y:S04]  /*2640*/  LDG.E.U8 R15, desc[UR24][R6.64] ;  /* 0x00000018060f7981 */ /* 0x000f68000c1e1100 */
[----:B------:R0:W5:Y:S01]  /*2650*/  LDG.E.U8 R10, desc[UR24][R4.64] ;  /* 0x00000018040a7981 */ /* 0x000162000c1e1100 */
[----:B------:R-:W-:Y:S01]  /*2660*/  LOP3.LUT P5, RZ, R2, 0xff, RZ, 0xc0, !PT ;  /* 0x000000ff02ff7812 */ /* 0x000fe200078ac0ff */
[----:B------:R-:W-:Y:S02]  /*2670*/  UMOV UR8, 0x1 ;  /* 0x0000000100087882 */ /* 0x000fe40000000000 */
[----:B------:R-:W-:-:S04]  /*2680*/  @!UP0 UIADD3 UR8, UPT, UPT, -UR8, 0x100000, URZ ;  /* 0x0010000008088890 */ /* 0x000fc8000fffe1ff */
[----:B------:R-:W-:Y:S02]  /*2690*/  @!UP0 USHF.L.U32 UR9, UR8, 0xb, URZ ;  /* 0x0000000b08098899 */ /* 0x000fe400080006ff */
[----:B------:R-:W-:-:S04]  /*26a0*/  @!UP0 USHF.L.U32 UR8, UR8, 0x1, URZ ;  /* 0x0000000108088899 */ /* 0x000fc800080006ff */
[----:B------:R-:W-:Y:S01]  /*26b0*/  VOTEU.ALL UP2, P5 ;  /* 0x0000000000ff7886 */ /* 0x000fe20002840000 */
[----:B------:R-:W-:Y:S02]  /*26c0*/  IADD3 R54, P3, PT, R13, 0x40, RZ ;  /* 0x000000400d367810 */ /* 0x000fe40007f7e0ff */
[----:B------:R-:W-:-:S03]  /*26d0*/  IADD3 R13, P4, PT, R42, R13, RZ ;  /* 0x0000000d2a0d7210 */ /* 0x000fc60007f9e0ff */
[--C-:B------:R-:W-:Y:S01]  /*26e0*/  IMAD.X R55, RZ, RZ, R12.reuse, P3 ;  /* 0x000000ffff377224 */ /* 0x100fe200018e060c */
[C---:B0-----:R-:W-:Y:S01]  /*26f0*/  IADD3 R5, P3, PT, R13.reuse, 0x40, RZ ;  /* 0x000000400d057810 */ /* 0x041fe20007f7e0ff */
[----:B------:R-:W-:Y:S01]  /*2700*/  IMAD.X R4, RZ, RZ, R12, P4 ;  /* 0x000000ffff047224 */ /* 0x000fe200020e060c */
[----:B------:R-:W-:-:S03]  /*2710*/  IADD3 R7, P4, PT, R13, 0x42, RZ ;  /* 0x000000420d077810 */ /* 0x000fc60007f9e0ff */
[----:B------:R-:W-:Y:S01]  /*2720*/  IMAD.X R6, RZ, RZ, R4, P3 ;  /* 0x000000ffff067224 */ /* 0x000fe200018e0604 */
[----:B--2---:R0:W-:Y:S04]  /*2730*/  STS.U8 [R20+UR12+0x2100], R17 ;  /* 0x0021001114007988 */ /* 0x0041e8000800000c */
[----:B----4-:R0:W-:Y:S04]  /*2740*/  STS.U8 [R20+UR12+0x2200], R19 ;  /* 0x0022001314007988 */ /* 0x0101e8000800000c */
[----:B------:R0:W-:Y:S04]  /*2750*/  STS.U8 [R20+UR12+0x2300], R73 ;  /* 0x0023004914007988 */ /* 0x0001e8000800000c */
[----:B------:R0:W-:Y:S04]  /*2760*/  STS.U8 [R20+UR12+0x2000], R11 ;  /* 0x0020000b14007988 */ /* 0x0001e8000800000c */
[----:B---3--:R0:W-:Y:S04]  /*2770*/  STS.U8 [R20+UR12+0x2400], R75 ;  /* 0x0024004b14007988 */ /* 0x0081e8000800000c */
[----:B-----5:R0:W-:Y:S04]  /*2780*/  STS.U8 [R20+UR12+0x2500], R77 ;  /* 0x0025004d14007988 */ /* 0x0201e8000800000c */
[----:B------:R0:W-:Y:S04]  /*2790*/  STS.U8 [R20+UR12+0x2600], R15 ;  /* 0x0026000f14007988 */ /* 0x0001e8000800000c */
[----:B------:R0:W-:Y:S01]  /*27a0*/  STS.U8 [R20+UR12+0x2700], R10 ;  /* 0x0027000a14007988 */ /* 0x0001e2000800000c */
[----:B------:R2:W-:Y:S06]  /*27b0*/  MEMBAR.ALL.CTA ;  /* 0x0000000000007992 */ /* 0x0005ec0000008000 */
[----:B--2---:R-:W-:Y:S04]  /*27c0*/  FENCE.VIEW.ASYNC.S ;  /* 0x00000000000073c6 */ /* 0x004fe80000000000 */
[----:B------:R-:W2:Y:S02]  /*27d0*/  FENCE.VIEW.ASYNC.S ;  /* 0x00000000000073c6 */ /* 0x000ea40000000000 */
[----:B--2---:R0:W2:Y:S02]  /*27e0*/  @!UP2 SYNCS.EXCH.64 URZ, [UR12+0x3010], UR8 ;  /* 0x003010080cffa5b2 */ /* 0x0040a40008000100 */
[----:B--2---:R-:W-:Y:S06]  /*27f0*/  BAR.SYNC.DEFER_BLOCKING 0x0 ;  /* 0x0000000000007b1d */ /* 0x004fec0000010000 */
[----:B0-----:R-:W-:Y:S05]  /*2800*/  BRA.U UP1, `(.L_x_12) ;  /* 0x0000000101307547 */ /* 0x001fea000b800000 */
[----:B------:R-:W-:Y:S01]  /*2810*/  UIADD3 UR8, UPT, UPT, UR12, 0x3010, URZ ;  /* 0x000030100c087890 */ /* 0x000fe2000fffe0ff */
[----:B------:R-:W-:Y:S01]  /*2820*/  UMOV UR9, URZ ;  /* 0x000000ff00097c82 */ /* 0x000fe20008000000 */
[----:B------:R-:W-:Y:S01]  /*2830*/  UMOV UR20, UR31 ;  /* 0x0000001f00147c82 */ /* 0x000fe20008000000 */
[----:B------:R-:W-:Y:S01]  /*2840*/  UMOV UR21, 0x80004020 ;  /* 0x8000402000157882 */ /* 0x000fe20000000000 */
[----:B------:R-:W-:Y:S01]  /*2850*/  UMOV UR18, UR26 ;  /* 0x0000001a00127c82 */ /* 0x000fe20008000000 */
[----:B------:R-:W-:Y:S01]  /*2860*/  UMOV UR19, 0xc0004010 ;  /* 0xc000401000137882 */ /* 0x000fe20000000000 */
[----:B------:R-:W-:Y:S01]  /*2870*/  UMOV UR22, 0x0 ;  /* 0x0000000000167882 */ /* 0x000fe20000000000 */
[----:B------:R-:W-:Y:S01]  /*2880*/  UMOV UR23, 0x4108010 ;  /* 0x0410801000177882 */ /* 0x000fe20000000000 */
[----:B------:R-:W-:Y:S01]  /*2890*/  UMOV UR8, UR8 ;  /* 0x0000000800087c82 */ /* 0x000fe20008000000 */
[----:B------:R0:W-:Y:S01]  /*28a0*/  UTCQMMA gdesc[UR20], gdesc[UR18], tmem[UR30], tmem[UR22], idesc[UR23], !UPT ;  /* 0x00ff1612140075ea */ /* 0x0001e2000f80031e */
[----:B------:R0:W-:Y:S01]  /*28b0*/  UTCBAR [UR8], URZ ;  /* 0x000000ff080073e9 */ /* 0x0001e200080000ff */
[----:B------:R-:W-:-:S02]  /*28c0*/  NOP ;  /* 0x0000000000007918 */ /* 0x000fc40000000000 */
.L_x_12:
[----:B------:R-:W2:Y:S01]  /*28d0*/  SYNCS.PHASECHK.TRANS64.TRYWAIT P3, [UR12+0x3010], RZ ;  /* 0x003010ffff0075a7 */ /* 0x000ea2000806110c */
[----:B------:R-:W-:Y:S01]  /*28e0*/  IMAD.X R8, RZ, RZ, R4, P4 ;  /* 0x000000ffff087224 */ /* 0x000fe200020e0604 */
[----:B------:R-:W-:-:S05]  /*28f0*/  IADD3 R9, P4, PT, R13, 0x43, RZ ;  /* 0x000000430d097810 */ /* 0x000fca0007f9e0ff */
        /* <DEDUP_REMOVED lines=9> */
[----:B------:R-:W-:Y:S01]  /*2990*/  ISETP.GT.U32.AND P4, PT, R7, R28, PT ;  /* 0x0000001c0700720c */ /* 0x000fe20003f84070 */
[----:B--2---:R-:W-:-:S12]  /*29a0*/  @!P3 BRA `(.L_x_13) ;  /* 0x00000020002cb947 */ /* 0x004fd80003800000 */
.L_x_22:
[-C--:B------:R-:W-:Y:S01]  /*29b0*/  ISETP.GT.U32.AND P3, PT, R9, R28.reuse, PT ;  /* 0x0000001c0900720c */ /* 0x080fe20003f64070 */
[----:B------:R-:W-:Y:S01]  /*29c0*/  BAR.SYNC.DEFER_BLOCKING 0x0 ;  /* 0x0000000000007b1d */ /* 0x000fe20000010000 */
[----:B------:R-:W-:Y:S01]  /*29d0*/  P2R R77, PR, RZ, 0x1 ;  /* 0x00000001ff4d7803 */ /* 0x000fe20000000000 */
[----:B------:R-:W-:Y:S01]  /*29e0*/  IMAD.U32 R71, R71, -0x80000000, RZ ;  /* 0x8000000047477824 */ /* 0x000fe200078e00ff */
[----:B------:R-:W-:Y:S01]  /*29f0*/  P2R R72, PR, RZ, 0x2 ;  /* 0x00000002ff487803 */ /* 0x000fe20000000000 */
[----:B------:R-:W-:Y:S01]  /*2a00*/  USHF.R.S32.HI UR6, URZ, 0x1f, UR29 ;  /* 0x0000001fff067899 */ /* 0x000fe2000801141d */
[----:B------:R-:W-:Y:S02]  /*2a10*/  ISETP.GT.U32.AND.EX P0, PT, R8, RZ, PT, P4 ;  /* 0x000000ff0800720c */ /* 0x000fe40003f04140 */
[----:B------:R-:W-:Y:S02]  /*2a20*/  ISETP.GT.U32.AND.EX P1, PT, R10, RZ, PT, P3 ;  /* 0x000000ff0a00720c */ /* 0x000fe40003f24130 */
[----:B------:R-:W-:-:S02]  /*2a30*/  ISETP.GT.U32.AND P3, PT, R11, R28, PT ;  /* 0x0000001c0b00720c */ /* 0x000fc40003f64070 */
[-C--:B------:R-:W-:Y:S02]  /*2a40*/  ISETP.GT.U32.AND P4, PT, R5, R28.reuse, PT ;  /* 0x0000001c0500720c */ /* 0x080fe40003f84070 */
[----:B------:R-:W-:Y:S02]  /*2a50*/  P2R R74, PR, RZ, 0x4 ;  /* 0x00000004ff4a7803 */ /* 0x000fe40000000000 */
[----:B------:R-:W-:Y:S02]  /*2a60*/  P2R R76, PR, RZ, 0x1 ;  /* 0x00000001ff4c7803 */ /* 0x000fe40000000000 */
[----:B------:R-:W-:Y:S02]  /*2a70*/  ISETP.GT.U32.AND.EX P2, PT, R12, RZ, PT, P3 ;  /* 0x000000ff0c00720c */ /* 0x000fe40003f44130 */
[----:B------:R-:W-:Y:S02]  /*2a80*/  ISETP.GT.U32.AND.EX P0, PT, R6, RZ, PT, P4 ;  /* 0x000000ff0600720c */ /* 0x000fe40003f04140 */
[----:B------:R-:W-:-:S02]  /*2a90*/  ISETP.GT.U32.AND P3, PT, R15, R28, PT ;  /* 0x0000001c0f00720c */ /* 0x000fc40003f64070 */
[-C--:B------:R-:W-:Y:S02]  /*2aa0*/  ISETP.GE.U32.AND P4, PT, R5, R28.reuse, PT ;  /* 0x0000001c0500720c */ /* 0x080fe40003f86070 */
[----:B------:R-:W-:Y:S02]  /*2ab0*/  ISETP.GT.U32.AND.EX P3, PT, R14, RZ, PT, P3 ;  /* 0x000000ff0e00720c */ /* 0x000fe40003f64130 */
[----:B------:R-:W-:Y:S02]  /*2ac0*/  ISETP.GE.U32.AND.EX P4, PT, R6, RZ, PT, P4 ;  /* 0x000000ff0600720c */ /* 0x000fe40003f86140 */
[-C--:B------:R-:W-:Y:S02]  /*2ad0*/  ISETP.GT.U32.AND P5, PT, R17, R28.reuse, PT ;  /* 0x0000001c1100720c */ /* 0x080fe40003fa4070 */
[----:B------:R-:W-:Y:S02]  /*2ae0*/  ISETP.GT.U32.AND P6, PT, R13, R28, PT ;  /* 0x0000001c0d00720c */ /* 0x000fe40003fc4070 */
[----:B------:R-:W-:Y:S01]  /*2af0*/  LDTM.16dp32bit_t0_t15.x16 R4, tmem[UR15] ;  /* 0x0000000f000479ee */ /* 0x000fe20008a00000 */
[----:B------:R-:W2:Y:S01]  /*2b00*/  LDTM.16dp32bit_t16_t31.x16 R4, tmem[UR15+0x10] ;  /* 0x0000100f000479ee */ /* 0x000ea20008a20000 */
[----:B------:R-:W-:-:S02]  /*2b10*/  ISETP.GT.U32.AND.EX P5, PT, R73, RZ, PT, P5 ;  /* 0x000000ff4900720c */ /* 0x000fc40003fa4150 */
[--C-:B------:R-:W-:Y:S02]  /*2b20*/  LOP3.LUT R73, R54, 0x8, R27.reuse, 0xfe, !PT ;  /* 0x0000000836497812 */ /* 0x100fe400078efe1b */
[----:B------:R-:W-:Y:S01]  /*2b30*/  ISETP.GT.U32.AND.EX P6, PT, R75, RZ, PT, P6 ;  /* 0x000000ff4b00720c */ /* 0x000fe20003fc4160 */
[----:B-12---:R-:W-:Y:S01]  /*2b40*/  FMUL R5, R5, UR33 ;  /* 0x0000002105057c20 */ /* 0x006fe20008400000 */
[----:B------:R-:W-:Y:S01]  /*2b50*/  FMUL R9, R9, UR33 ;  /* 0x0000002109097c20 */ /* 0x000fe20008400000 */
[----:B------:R-:W-:Y:S01]  /*2b60*/  FMUL R6, R6, UR33 ;  /* 0x0000002106067c20 */ /* 0x000fe20008400000 */
[----:B------:R-:W-:Y:S01]  /*2b70*/  FMUL R12, R12, UR33 ;  /* 0x000000210c0c7c20 */ /* 0x000fe20008400000 */
[----:B------:R-:W-:Y:S01]  /*2b80*/  FMUL R13, R13, UR33 ;  /* 0x000000210d0d7c20 */ /* 0x000fe20008400000 */
[----:B------:R-:W-:Y:S01]  /*2b90*/  FSEL R5, R5, -INF , !P4 ;  /* 0xff80000005057808 */ /* 0x000fe20006000000 */
[----:B------:R-:W-:Y:S01]  /*2ba0*/  FMUL R14, R14, UR33 ;  /* 0x000000210e0e7c20 */ /* 0x000fe20008400000 */
[----:B------:R-:W-:Y:S01]  /*2bb0*/  FSEL R9, R9, -INF , !P3 ;  /* 0xff80000009097808 */ /* 0x000fe20005800000 */
[----:B------:R-:W-:Y:S01]  /*2bc0*/  FMUL R4, R4, UR33 ;  /* 0x0000002104047c20 */ /* 0x000fe20008400000 */
[----:B------:R-:W-:Y:S01]  /*2bd0*/  ISETP.NE.AND P4, PT, R76, RZ, PT ;  /* 0x000000ff4c00720c */ /* 0x000fe20003f85270 */
[----:B------:R-:W-:Y:S01]  /*2be0*/  FMUL R7, R7, UR33 ;  /* 0x0000002107077c20 */ /* 0x000fe20008400000 */
[-C--:B------:R-:W-:Y:S01]  /*2bf0*/  ISETP.GT.U32.AND P3, PT, R73, R28.reuse, PT ;  /* 0x0000001c4900720c */ /* 0x080fe20003f64070 */
[----:B------:R-:W-:Y:S01]  /*2c00*/  FMUL R15, R15, UR33 ;  /* 0x000000210f0f7c20 */ /* 0x000fe20008400000 */
[--C-:B------:R-:W-:Y:S01]  /*2c10*/  LOP3.LUT R73, R54, 0x9, R27.reuse, 0xfe, !PT ;  /* 0x0000000936497812 */ /* 0x100fe200078efe1b */
[----:B------:R-:W-:Y:S01]  /*2c20*/  FMUL R16, R16, UR33 ;  /* 0x0000002110107c20 */ /* 0x000fe20008400000 */
[----:B------:R-:W-:Y:S01]  /*2c30*/  FSEL R6, R6, -INF , !P4 ;  /* 0xff80000006067808 */ /* 0x000fe20006000000 */
[----:B------:R-:W-:Y:S01]  /*2c40*/  FMUL R8, R8, UR33 ;  /* 0x0000002108087c20 */ /* 0x000fe20008400000 */
[-C--:B------:R-:W-:Y:S01]  /*2c50*/  ISETP.GT.U32.AND P4, PT, R73, R28.reuse, PT ;  /* 0x0000001c4900720c */ /* 0x080fe20003f84070 */
[----:B------:R-:W-:Y:S01]  /*2c60*/  FMUL R10, R10, UR33 ;  /* 0x000000210a0a7c20 */ /* 0x000fe20008400000 */
[----:B------:R-:W-:Y:S01]  /*2c70*/  ISETP.GT.U32.AND.EX P3, PT, R55, RZ, PT, P3 ;  /* 0x000000ff3700720c */ /* 0x000fe20003f64130 */
[----:B------:R-:W-:Y:S01]  /*2c80*/  FMUL R11, R11, UR33 ;  /* 0x000000210b0b7c20 */ /* 0x000fe20008400000 */
[----:B------:R-:W-:Y:S01]  /*2c90*/  LOP3.LUT R73, R54, 0xa, R27, 0xfe, !PT ;  /* 0x0000000a36497812 */ /* 0x000fe200078efe1b */
[----:B------:R-:W-:Y:S01]  /*2ca0*/  FMUL R17, R17, UR33 ;  /* 0x0000002111117c20 */ /* 0x000fe20008400000 */
[----:B------:R-:W-:Y:S01]  /*2cb0*/  FSEL R12, R12, -INF , !P3 ;  /* 0xff8000000c0c7808 */ /* 0x000fe20005800000 */
[----:B------:R-:W-:Y:S01]  /*2cc0*/  FMUL R18, R18, UR33 ;  /* 0x0000002112127c20 */ /* 0x000fe20008400000 */
[----:B------:R-:W-:Y:S01]  /*2cd0*/  ISETP.GT.U32.AND P3, PT, R73, R28, PT ;  /* 0x0000001c4900720c */ /* 0x000fe20003f64070 */
[----:B------:R-:W-:Y:S01]  /*2ce0*/  FMUL R19, R19, UR33 ;  /* 0x0000002113137c20 */ /* 0x000fe20008400000 */
[----:B------:R-:W-:-:S02]  /*2cf0*/  ISETP.GT.U32.AND.EX P4, PT, R55, RZ, PT, P4 ;  /* 0x000000ff3700720c */ /* 0x000fc40003f84140 */
[C-C-:B------:R-:W-:Y:S02]  /*2d00*/  LOP3.LUT R73, R54.reuse, 0xb, R27.reuse, 0xfe, !PT ;  /* 0x0000000b36497812 */ /* 0x140fe400078efe1b */
[----:B------:R-:W-:Y:S02]  /*2d10*/  FSEL R13, R13, -INF , !P4 ;  /* 0xff8000000d0d7808 */ /* 0x000fe40006000000 */
[----:B------:R-:W-:Y:S02]  /*2d20*/  ISETP.GT.U32.AND P4, PT, R73, R28, PT ;  /* 0x0000001c4900720c */ /* 0x000fe40003f84070 */
[----:B------:R-:W-:Y:S02]  /*2d30*/  ISETP.GT.U32.AND.EX P3, PT, R55, RZ, PT, P3 ;  /* 0x000000ff3700720c */ /* 0x000fe40003f64130 */
[----:B------:R-:W-:Y:S02]  /*2d40*/  LOP3.LUT R73, R54, 0xc, R27, 0xfe, !PT ;  /* 0x0000000c36497812 */ /* 0x000fe400078efe1b */
[----:B------:R-:W-:-:S02]  /*2d50*/  FSEL R14, R14, -INF , !P3 ;  /* 0xff8000000e0e7808 */ /* 0x000fc40005800000 */
[----:B------:R-:W-:Y:S02]  /*2d60*/  ISETP.GT.U32.AND P3, PT, R73, R28, PT ;  /* 0x0000001c4900720c */ /* 0x000fe40003f64070 */
[C---:B------:R-:W-:Y:S02]  /*2d70*/  ISETP.GT.U32.AND.EX P4, PT, R55.reuse, RZ, PT, P4 ;  /* 0x000000ff3700720c */ /* 0x040fe40003f84140 */
[----:B------:R-:W-:Y:S02]  /*2d80*/  LOP3.LUT R73, R54, 0xf, R27, 0xfe, !PT ;  /* 0x0000000f36497812 */ /* 0x000fe400078efe1b */
[----:B------:R-:W-:Y:S02]  /*2d90*/  ISETP.GT.U32.AND.EX P3, PT, R55, RZ, PT, P3 ;  /* 0x000000ff3700720c */ /* 0x000fe40003f64130 */
[----:B------:R-:W-:Y:S02]  /*2da0*/  FSEL R4, R4, -INF , !P0 ;  /* 0xff80000004047808 */ /* 0x000fe40004000000 */
[----:B------:R-:W-:-:S02]  /*2db0*/  FSEL R7, R7, -INF , !P1 ;  /* 0xff80000007077808 */ /* 0x000fc40004800000 */
[----:B------:R-:W-:Y:S02]  /*2dc0*/  FSEL R15, R15, -INF , !P4 ;  /* 0xff8000000f0f7808 */ /* 0x000fe40006000000 */
[----:B------:R-:W-:Y:S02]  /*2dd0*/  ISETP.NE.AND P1, PT, R72, RZ, PT ;  /* 0x000000ff4800720c */ /* 0x000fe40003f25270 */
[----:B------:R-:W-:Y:S02]  /*2de0*/  ISETP.GT.U32.AND P4, PT, R73, R28, PT ;  /* 0x0000001c4900720c */ /* 0x000fe40003f84070 */
[----:B------:R-:W-:Y:S02]  /*2df0*/  LOP3.LUT R73, R54, 0xd, R27, 0xfe, !PT ;  /* 0x0000000d36497812 */ /* 0x000fe400078efe1b */
[----:B------:R-:W-:Y:S02]  /*2e00*/  FSEL R72, R16, -INF , !P3 ;  /* 0xff80000010487808 */ /* 0x000fe40005800000 */
[----:B------:R-:W-:-:S02]  /*2e10*/  FSEL R8, R8, -INF , !P2 ;  /* 0xff80000008087808 */ /* 0x000fc40005000000 */
[----:B------:R-:W-:Y:S02]  /*2e20*/  FMNMX3 R16, R4, R5, R6, !PT ;  /* 0x0000000504107276 */ /* 0x000fe40007800006 */
[----:B------:R-:W-:Y:S02]  /*2e30*/  ISETP.GT.U32.AND P3, PT, R73, R28, PT ;  /* 0x0000001c4900720c */ /* 0x000fe40003f64070 */
[----:B------:R-:W-:Y:S02]  /*2e40*/  FSEL R10, R10, -INF , !P5 ;  /* 0xff8000000a0a7808 */ /* 0x000fe40006800000 */
[----:B------:R-:W-:Y:S02]  /*2e50*/  FMNMX3 R16, R16, R7, R8, !PT ;  /* 0x0000000710107276 */ /* 0x000fe40007800008 */
[----:B------:R-:W-:Y:S02]  /*2e60*/  ISETP.GT.U32.AND.EX P3, PT, R55, RZ, PT, P3 ;  /* 0x000000ff3700720c */ /* 0x000fe40003f64130 */
[----:B------:R-:W-:-:S02]  /*2e70*/  FSEL R11, R11, -INF , !P6 ;  /* 0xff8000000b0b7808 */ /* 0x000fc40007000000 */
[----:B------:R-:W-:Y:S02]  /*2e80*/  FMNMX3 R16, R16, R9, R10, !PT ;  /* 0x0000000910107276 */ /* 0x000fe4000780000a */
[----:B------:R-:W-:Y:S02]  /*2e90*/  LOP3.LUT R73, R54, 0xe, R27, 0xfe, !PT ;  /* 0x0000000e36497812 */ /* 0x000fe400078efe1b */
[----:B------:R-:W-:Y:S02]  /*2ea0*/  FSEL R17, R17, -INF , !P3 ;  /* 0xff80000011117808 */ /* 0x000fe40005800000 */
[----:B------:R-:W-:Y:S02]  /*2eb0*/  ISETP.GT.U32.AND P3, PT, R73, R28, PT ;  /* 0x0000001c4900720c */ /* 0x000fe40003f64070 */
[----:B------:R-:W-:Y:S02]  /*2ec0*/  FMNMX3 R16, R16, R11, R12, !PT ;  /* 0x0000000b10107276 */ /* 0x000fe4000780000c */
[----:B------:R-:W-:-:S02]  /*2ed0*/  ISETP.GT.U32.AND.EX P3, PT, R55, RZ, PT, P3 ;  /* 0x000000ff3700720c */ /* 0x000fc40003f64130 */
[----:B------:R-:W-:Y:S02]  /*2ee0*/  FMNMX3 R16, R16, R13, R14, !PT ;  /* 0x0000000d10107276 */ /* 0x000fe4000780000e */
[----:B------:R-:W-:Y:S02]  /*2ef0*/  ISETP.GT.U32.AND.EX P4, PT, R55, RZ, PT, P4 ;  /* 0x000000ff3700720c */ /* 0x000fe40003f84140 */
[----:B------:R-:W-:Y:S02]  /*2f00*/  FSEL R18, R18, -INF , !P3 ;  /* 0xff80000012127808 */ /* 0x000fe40005800000 */
[----:B------:R-:W-:Y:S02]  /*2f10*/  FMNMX3 R16, R16, R15, R72, !PT ;  /* 0x0000000f10107276 */ /* 0x000fe40007800048 */
[----:B------:R-:W-:Y:S02]  /*2f20*/  FSEL R19, R19, -INF , !P4 ;  /* 0xff80000013137808 */ /* 0x000fe40006000000 */
[----:B------:R-:W-:-:S02]  /*2f30*/  FMNMX3 R16, R16, R17, R18, !PT ;  /* 0x0000001110107276 */ /* 0x000fc40007800012 */
[----:B------:R-:W-:Y:S02]  /*2f40*/  LOP3.LUT P5, RZ, R2, 0xff, RZ, 0xc0, !PT ;  /* 0x000000ff02ff7812 */ /* 0x000fe400078ac0ff */
[----:B------:R-:W-:Y:S02]  /*2f50*/  FMNMX R16, R19, R16, !PT ;  /* 0x0000001013107209 */ /* 0x000fe40007800000 */
[----:B------:R-:W-:Y:S02]  /*2f60*/  ISETP.NE.AND P0, PT, R77, RZ, PT ;  /* 0x000000ff4d00720c */ /* 0x000fe40003f05270 */
[----:B------:R-:W-:Y:S01]  /*2f70*/  ISETP.NE.AND P2, PT, R74, RZ, PT ;  /* 0x000000ff4a00720c */ /* 0x000fe20003f45270 */
[----:B------:R-:W1:Y:S06]  /*2f80*/  SHFL.BFLY PT, R73, R16, 0x10, 0x1f ;  /* 0x0e001f0010497f89 */ /* 0x000e6c00000e0000 */
[----:B------:R-:W2:Y:S01]  /*2f90*/  @!P5 SYNCS.CCTL.IV [UR12+0x3010] ;  /* 0x00301000ff00d9b1 */ /* 0x000ea2000800000c */
[----:B------:R-:W-:Y:S01]  /*2fa0*/  NOP ;  /* 0x0000000000007918 */ /* 0x000fe20000000000 */
[----:B-1----:R-:W-:-:S05]  /*2fb0*/  FMNMX R74, R16, R73, !PT ;  /* 0x00000049104a7209 */ /* 0x002fca0007800000 */
[----:B--2---:R-:W-:Y:S01]  /*2fc0*/  @!P0 STS [R35+UR12+0x2000], R74 ;  /* 0x0020004a23008988 */ /* 0x004fe2000800080c */
[----:B------:R-:W-:Y:S06]  /*2fd0*/  BAR.SYNC.DEFER_BLOCKING 0x0 ;  /* 0x0000000000007b1d */ /* 0x000fec0000010000 */
[----:B------:R-:W1:Y:S04]  /*2fe0*/  @!P1 LDS R56, [R36+0x2000] ;  /* 0x0020000024389984 */ /* 0x000e680000000800 */
[----:B-1----:R-:W1:Y:S02]  /*2ff0*/  SHFL.BFLY PT, R73, R56, 0x1, 0x1f ;  /* 0x0c201f0038497f89 */ /* 0x002e6400000e0000 */
[----:B-1----:R-:W-:-:S05]  /*3000*/  FMNMX R73, R56, R73, !PT ;  /* 0x0000004938497209 */ /* 0x002fca0007800000 */
[----:B------:R-:W-:Y:S01]  /*3010*/  @P2 STS [R36+0x2000], R73 ;  /* 0x0020004924002388 */ /* 0x000fe20000000800 */
[----:B------:R-:W-:Y:S06]  /*3020*/  BAR.SYNC.DEFER_BLOCKING 0x0 ;  /* 0x0000000000007b1d */ /* 0x000fec0000010000 */
[----:B------:R-:W1:Y:S02]  /*3030*/  LDS R75, [R34+UR12+0x2000] ;  /* 0x0020000c224b7984 */ /* 0x000e640008000800 */
[----:B-1----:R-:W-:-:S05]  /*3040*/  FMNMX R16, R75, R70, !PT ;  /* 0x000000464b107209 */ /* 0x002fca0007800000 */
[--C-:B------:R-:W-:Y:S01]  /*3050*/  FADD R4, R4, -R16.reuse ;  /* 0x8000001004047221 */ /* 0x100fe20000000000 */
[--C-:B------:R-:W-:Y:S01]  /*3060*/  FADD R5, R5, -R16.reuse ;  /* 0x8000001005057221 */ /* 0x100fe20000000000 */
[--C-:B------:R-:W-:Y:S01]  /*3070*/  FADD R6, R6, -R16.reuse ;  /* 0x8000001006067221 */ /* 0x100fe20000000000 */
[--C-:B------:R-:W-:Y:S01]  /*3080*/  FADD R7, R7, -R16.reuse ;  /* 0x8000001007077221 */ /* 0x100fe20000000000 */
[----:B------:R-:W-:Y:S01]  /*3090*/  FMUL R4, R4, 1.4426950216293334961 ;  /* 0x3fb8aa3b04047820 */ /* 0x000fe20000400000 */
[----:B------:R-:W-:Y:S01]  /*30a0*/  FMUL R5, R5, 1.4426950216293334961 ;  /* 0x3fb8aa3b05057820 */ /* 0x000fe20000400000 */
[----:B------:R-:W-:Y:S01]  /*30b0*/  FMUL R6, R6, 1.4426950216293334961 ;  /* 0x3fb8aa3b06067820 */ /* 0x000fe20000400000 */
[----:B------:R-:W-:Y:S01]  /*30c0*/  FMUL R7, R7, 1.4426950216293334961 ;  /* 0x3fb8aa3b07077820 */ /* 0x000fe20000400000 */
[--C-:B------:R-:W-:Y:S01]  /*30d0*/  FADD R8, R8, -R16.reuse ;  /* 0x8000001008087221 */ /* 0x100fe20000000000 */
[--C-:B------:R-:W-:Y:S01]  /*30e0*/  FADD R9, R9, -R16.reuse ;  /* 0x8000001009097221 */ /* 0x100fe20000000000 */
[----:B------:R-:W-:Y:S01]  /*30f0*/  MUFU.EX2 R4, R4 ;  /* 0x0000000400047308 */ /* 0x000fe20000000800 */
[--C-:B------:R-:W-:Y:S01]  /*3100*/  FADD R10, R10, -R16.reuse ;  /* 0x800000100a0a7221 */ /* 0x100fe20000000000 */
[----:B------:R-:W-:Y:S01]  /*3110*/  FMUL R8, R8, 1.4426950216293334961 ;  /* 0x3fb8aa3b08087820 */ /* 0x000fe20000400000 */
[----:B------:R-:W-:Y:S01]  /*3120*/  FMUL R9, R9, 1.4426950216293334961 ;  /* 0x3fb8aa3b09097820 */ /* 0x000fe20000400000 */
[--C-:B------:R-:W-:Y:S01]  /*3130*/  FADD R13, R13, -R16.reuse ;  /* 0x800000100d0d7221 */ /* 0x100fe20000000000 */
[----:B------:R-:W-:Y:S01]  /*3140*/  FMUL R73, R10, 1.4426950216293334961 ;  /* 0x3fb8aa3b0a497820 */ /* 0x000fe20000400000 */
[--C-:B------:R-:W-:Y:S01]  /*3150*/  FADD R10, R11, -R16.reuse ;  /* 0x800000100b0a7221 */ /* 0x100fe20000000000 */
[--C-:B------:R-:W-:Y:S01]  /*3160*/  FADD R15, R15, -R16.reuse ;  /* 0x800000100f0f7221 */ /* 0x100fe20000000000 */
[----:B------:R-:W1:Y:S01]  /*3170*/  MUFU.EX2 R5, R5 ;  /* 0x0000000500057308 */ /* 0x000e620000000800 */
[--C-:B------:R-:W-:Y:S01]  /*3180*/  FADD R72, R72, -R16.reuse ;  /* 0x8000001048487221 */ /* 0x100fe20000000000 */
[----:B------:R-:W-:Y:S01]  /*3190*/  FMUL R74, R10, 1.4426950216293334961 ;  /* 0x3fb8aa3b0a4a7820 */ /* 0x000fe20000400000 */
[--C-:B------:R-:W-:Y:S01]  /*31a0*/  FADD R10, R12, -R16.reuse ;  /* 0x800000100c0a7221 */ /* 0x100fe20000000000 */
[----:B------:R-:W-:Y:S01]  /*31b0*/  FMUL R75, R13, 1.4426950216293334961 ;  /* 0x3fb8aa3b0d4b7820 */ /* 0x000fe20000400000 */
[--C-:B------:R-:W-:Y:S01]  /*31c0*/  FADD R13, R14, -R16.reuse ;  /* 0x800000100e0d7221 */ /* 0x100fe20000000000 */
[--C-:B------:R-:W-:Y:S01]  /*31d0*/  FADD R17, R17, -R16.reuse ;  /* 0x8000001011117221 */ /* 0x100fe20000000000 */
[----:B------:R-:W-:Y:S01]  /*31e0*/  FMUL R10, R10, 1.4426950216293334961 ;  /* 0x3fb8aa3b0a0a7820 */ /* 0x000fe20000400000 */
[----:B------:R-:W2:Y:S01]  /*31f0*/  MUFU.EX2 R6, R6 ;  /* 0x0000000600067308 */ /* 0x000ea20000000800 */
[----:B------:R-:W-:Y:S01]  /*3200*/  FMUL R13, R13, 1.4426950216293334961 ;  /* 0x3fb8aa3b0d0d7820 */ /* 0x000fe20000400000 */
[----:B------:R-:W-:Y:S01]  /*3210*/  FMUL R17, R17, 1.4426950216293334961 ;  /* 0x3fb8aa3b11117820 */ /* 0x000fe20000400000 */
[----:B------:R-:W-:-:S04]  /*3220*/  FADD R19, R19, -R16 ;  /* 0x8000001013137221 */ /* 0x000fc80000000000 */
[----:B------:R-:W-:Y:S01]  /*3230*/  FMUL R19, R19, 1.4426950216293334961 ;  /* 0x3fb8aa3b13137820 */ /* 0x000fe20000400000 */
[----:B------:R-:W3:Y:S01]  /*3240*/  MUFU.EX2 R7, R7 ;  /* 0x0000000700077308 */ /* 0x000ee20000000800 */
[----:B-1----:R-:W-:-:S07]  /*3250*/  FADD R77, R4, R5 ;  /* 0x00000005044d7221 */ /* 0x002fce0000000000 */
[----:B------:R-:W1:Y:S01]  /*3260*/  MUFU.EX2 R8, R8 ;  /* 0x0000000800087308 */ /* 0x000e620000000800 */
[----:B--2---:R-:W-:-:S07]  /*3270*/  FADD R76, R6, R77 ;  /* 0x0000004d064c7221 */ /* 0x004fce0000000000 */
[----:B------:R-:W2:Y:S01]  /*3280*/  MUFU.EX2 R9, R9 ;  /* 0x0000000900097308 */ /* 0x000ea20000000800 */
[----:B---3--:R-:W-:-:S07]  /*3290*/  FADD R77, R7, R76 ;  /* 0x0000004c074d7221 */ /* 0x008fce0000000000 */
[----:B------:R-:W3:Y:S08]  /*32a0*/  MUFU.EX2 R11, R73 ;  /* 0x00000049000b7308 */ /* 0x000ef00000000800 */
[----:B------:R4:W5:Y:S08]  /*32b0*/  MUFU.EX2 R12, R74 ;  /* 0x0000004a000c7308 */ /* 0x0009700000000800 */
[----:B------:R-:W0:Y:S01]  /*32c0*/  MUFU.EX2 R10, R10 ;  /* 0x0000000a000a7308 */ /* 0x000e220000000800 */
[----:B----4-:R-:W-:Y:S01]  /*32d0*/  FMUL R74, R15, 1.4426950216293334961 ;  /* 0x3fb8aa3b0f4a7820 */ /* 0x010fe20000400000 */
[----:B------:R-:W-:Y:S01]  /*32e0*/  FMUL R15, R72, 1.4426950216293334961 ;  /* 0x3fb8aa3b480f7820 */ /* 0x000fe20000400000 */
[----:B-1----:R-:W-:-:S04]  /*32f0*/  FADD R72, R8, R77 ;  /* 0x0000004d08487221 */ /* 0x002fc80000000000 */
[----:B--2---:R-:W-:Y:S01]  /*3300*/  FADD R72, R9, R72 ;  /* 0x0000004809487221 */ /* 0x004fe20000000000 */
[----:B------:R3:W1:Y:S08]  /*3310*/  MUFU.EX2 R14, R75 ;  /* 0x0000004b000e7308 */ /* 0x0006700000000800 */
[----:B------:R2:W4:Y:S01]  /*3320*/  MUFU.EX2 R73, R13 ;  /* 0x0000000d00497308 */ /* 0x0005220000000800 */
[----:B---3--:R-:W-:-:S04]  /*3330*/  FADD R75, R11, R72 ;  /* 0x000000480b4b7221 */ /* 0x008fc80000000000 */
[----:B-----5:R-:W-:-:S03]  /*3340*/  FADD R75, R12, R75 ;  /* 0x0000004b0c4b7221 */ /* 0x020fc60000000000 */
[----:B------:R-:W3:Y:S01]  /*3350*/  MUFU.EX2 R74, R74 ;  /* 0x0000004a004a7308 */ /* 0x000ee20000000800 */
[----:B--2---:R-:W-:Y:S01]  /*3360*/  FADD R13, R18, -R16 ;  /* 0x80000010120d7221 */ /* 0x004fe20000000000 */
[----:B0-----:R-:W-:-:S03]  /*3370*/  FADD R75, R10, R75 ;  /* 0x0000004b0a4b7221 */ /* 0x001fc60000000000 */
[----:B------:R-:W-:Y:S01]  /*3380*/  FMUL R13, R13, 1.4426950216293334961 ;  /* 0x3fb8aa3b0d0d7820 */ /* 0x000fe20000400000 */
[----:B-1----:R-:W-:Y:S02]  /*3390*/  FADD R76, R14, R75 ;  /* 0x0000004b0e4c7221 */ /* 0x002fe40000000000 */
[----:B------:R-:W0:Y:S02]  /*33a0*/  MUFU.EX2 R15, R15 ;  /* 0x0000000f000f7308 */ /* 0x000e240000000800 */
[----:B----4-:R-:W-:-:S06]  /*33b0*/  FADD R75, R73, R76 ;  /* 0x0000004c494b7221 */ /* 0x010fcc0000000000 */
[----:B------:R0:W1:Y:S01]  /*33c0*/  MUFU.EX2 R18, R17 ;  /* 0x0000001100127308 */ /* 0x0000620000000800 */
[C---:B---3--:R-:W-:Y:S01]  /*33d0*/  FADD R76, R74.reuse, R75 ;  /* 0x0000004b4a4c7221 */ /* 0x048fe20000000000 */
[----:B------:R-:W-:-:S06]  /*33e0*/  F2FP.SATFINITE.E4M3.F32.PACK_AB_MERGE_C R73, R74, R73, RZ ;  /* 0x000000494a49723e */ /* 0x000fcc00048070ff */
[----:B------:R-:W2:Y:S01]  /*33f0*/  MUFU.EX2 R72, R13 ;  /* 0x0000000d00487308 */ /* 0x000ea20000000800 */
[----:B0-----:R-:W-:-:S07]  /*3400*/  FADD R17, R15, R76 ;  /* 0x0000004c0f117221 */ /* 0x001fce0000000000 */
[----:B------:R-:W0:Y:S01]  /*3410*/  MUFU.EX2 R19, R19 ;  /* 0x0000001300137308 */ /* 0x000e220000000800 */
[----:B-1----:R-:W-:-:S04]  /*3420*/  FADD R17, R18, R17 ;  /* 0x0000001112117221 */ /* 0x002fc80000000000 */
[----:B--2---:R-:W-:-:S04]  /*3430*/  FADD R76, R72, R17 ;  /* 0x00000011484c7221 */ /* 0x004fc80000000000 */
[----:B0-----:R-:W-:-:S05]  /*3440*/  FADD R76, R19, R76 ;  /* 0x0000004c134c7221 */ /* 0x001fca0000000000 */
[----:B------:R-:W0:Y:S02]  /*3450*/  SHFL.BFLY PT, R17, R76, 0x10, 0x1f ;  /* 0x0e001f004c117f89 */ /* 0x000e2400000e0000 */
[----:B0-----:R-:W-:Y:S01]  /*3460*/  FADD R77, R76, R17 ;  /* 0x000000114c4d7221 */ /* 0x001fe20000000000 */
[----:B------:R-:W-:Y:S06]  /*3470*/  BAR.SYNC.DEFER_BLOCKING 0x0 ;  /* 0x0000000000007b1d */ /* 0x000fec0000010000 */
[----:B------:R-:W-:Y:S02]  /*3480*/  @!P0 STS [R35+UR12+0x2000], R77 ;  /* 0x0020004d23008988 */ /* 0x000fe4000800080c */
[----:B------:R-:W-:Y:S06]  /*3490*/  BAR.SYNC.DEFER_BLOCKING 0x0 ;  /* 0x0000000000007b1d */ /* 0x000fec0000010000 */
[----:B------:R-:W0:Y:S04]  /*34a0*/  @!P1 LDS R57, [R36+0x2000] ;  /* 0x0020000024399984 */ /* 0x000e280000000800 */
[----:B0-----:R-:W0:Y:S02]  /*34b0*/  SHFL.BFLY PT, R13, R57, 0x1, 0x1f ;  /* 0x0c201f00390d7f89 */ /* 0x001e2400000e0000 */
[----:B0-----:R-:W-:Y:S01]  /*34c0*/  FADD R75, R57, R13 ;  /* 0x0000000d394b7221 */ /* 0x001fe20000000000 */
[----:B------:R-:W-:-:S02]  /*34d0*/  F2FP.SATFINITE.E4M3.F32.PACK_AB_MERGE_C R13, R12, R11, RZ ;  /* 0x0000000b0c0d723e */ /* 0x000fc400048070ff */
[----:B------:R-:W-:Y:S02]  /*34e0*/  F2FP.SATFINITE.E4M3.F32.PACK_AB_MERGE_C R12, R7, R6, RZ ;  /* 0x00000006070c723e */ /* 0x000fe400048070ff */
[----:B------:R0:W-:Y:S01]  /*34f0*/  @P2 STS [R36+0x2000], R75 ;  /* 0x0020004b24002388 */ /* 0x0001e20000000800 */
[----:B------:R-:W-:Y:S01]  /*3500*/  F2FP.SATFINITE.E4M3.F32.PACK_AB_MERGE_C R13, R9, R8, R13 ;  /* 0x00000008090d723e */ /* 0x000fe2000480700d */
[----:B------:R-:W-:Y:S06]  /*3510*/  BAR.SYNC.DEFER_BLOCKING 0x0 ;  /* 0x0000000000007b1d */ /* 0x000fec0000010000 */
[----:B------:R0:W1:Y:S01]  /*3520*/  LDS R17, [R34+UR12+0x2000] ;  /* 0x0020000c22117984 */ /* 0x0000620008000800 */
[----:B------:R-:W2:Y:S02]  /*3530*/  SYNCS.PHASECHK.TRANS64.TRYWAIT P3, [UR14], R71 ;  /* 0x00000047ff0075a7 */ /* 0x000ea4000806110e */
[----:B012---:R-:W-:Y:S05]  /*3540*/  @!P3 BRA `(.L_x_14) ;  /* 0x000000140050b947 */ /* 0x007fea0003800000 */
.L_x_23:
[----:B------:R-:W-:Y:S02]  /*3550*/  IADD3 R6, P4, PT, R68, UR29, RZ ;  /* 0x0000001d44067c10 */ /* 0x000fe4000ff9e0ff */
[----:B------:R-:W-:Y:S02]  /*3560*/  F2FP.SATFINITE.E4M3.F32.PACK_AB_MERGE_C R12, R5, R4, R12 ;  /* 0x00000004050c723e */ /* 0x000fe4000480700c */
[----:B------:R-:W-:Y:S02]  /*3570*/  IADD3 R4, P3, PT, R64, UR29, RZ ;  /* 0x0000001d40047c10 */ /* 0x000fe4000ff7e0ff */
[----:B------:R-:W-:Y:S02]  /*3580*/  IADD3.X R7, PT, PT, R69, UR6, RZ, P4, !PT ;  /* 0x0000000645077c10 */ /* 0x000fe4000a7fe4ff */
[----:B------:R-:W-:Y:S02]  /*3590*/  IADD3 R8, P4, PT, R60, UR29, RZ ;  /* 0x0000001d3c087c10 */ /* 0x000fe4000ff9e0ff */
[----:B------:R-:W-:Y:S01]  /*35a0*/  IADD3.X R5, PT, PT, R65, UR6, RZ, P3, !PT ;  /* 0x0000000641057c10 */ /* 0x000fe20009ffe4ff */
[----:B------:R-:W2:Y:S01]  /*35b0*/  LDG.E.U8 R6, desc[UR24][R6.64] ;  /* 0x0000001806067981 */ /* 0x000ea2000c1e1100 */
[----:B------:R-:W-:-:S02]  /*35c0*/  IADD3.X R9, PT, PT, R61, UR6, RZ, P4, !PT ;  /* 0x000000063d097c10 */ /* 0x000fc4000a7fe4ff */
[----:B------:R-:W-:Y:S02]  /*35d0*/  IADD3 R76, P3, PT, R66, UR29, RZ ;  /* 0x0000001d424c7c10 */ /* 0x000fe4000ff7e0ff */
[----:B------:R-:W-:Y:S01]  /*35e0*/  F2FP.SATFINITE.E4M3.F32.PACK_AB_MERGE_C R14, R14, R10, R73 ;  /* 0x0000000a0e0e723e */ /* 0x000fe20004807049 */
[----:B------:R-:W3:Y:S04]  /*35f0*/  LDG.E.U8 R8, desc[UR24][R8.64] ;  /* 0x0000001808087981 */ /* 0x000ee8000c1e1100 */
[----:B------:R0:W4:Y:S01]  /*3600*/  LDG.E.U8 R7, desc[UR24][R4.64] ;  /* 0x0000001804077981 */ /* 0x000122000c1e1100 */
[----:B------:R-:W-:-:S05]  /*3610*/  IADD3.X R77, PT, PT, R67, UR6, RZ, P3, !PT ;  /* 0x00000006434d7c10 */ /* 0x000fca0009ffe4ff */
[----:B------:R-:W5:Y:S01]  /*3620*/  LDG.E.U8 R76, desc[UR24][R76.64] ;  /* 0x000000184c4c7981 */ /* 0x000f62000c1e1100 */
[----:B0-----:R-:W-:-:S04]  /*3630*/  IADD3 R4, P4, PT, R50, UR29, RZ ;  /* 0x0000001d32047c10 */ /* 0x001fc8000ff9e0ff */
[----:B------:R-:W-:-:S05]  /*3640*/  IADD3.X R5, PT, PT, R51, UR6, RZ, P4, !PT ;  /* 0x0000000633057c10 */ /* 0x000fca000a7fe4ff */
[----:B------:R0:W5:Y:S02]  /*3650*/  LDG.E.U8 R71, desc[UR24][R4.64] ;  /* 0x0000001804477981 */ /* 0x000164000c1e1100 */
[----:B0-----:R-:W-:-:S04]  /*3660*/  IADD3 R4, P3, PT, R62, UR29, RZ ;  /* 0x0000001d3e047c10 */ /* 0x001fc8000ff7e0ff */
[----:B------:R-:W-:Y:S02]  /*3670*/  IADD3.X R5, PT, PT, R63, UR6, RZ, P3, !PT ;  /* 0x000000063f057c10 */ /* 0x000fe40009ffe4ff */
[----:B------:R-:W-:-:S03]  /*3680*/  IADD3 R74, P3, PT, R58, UR29, RZ ;  /* 0x0000001d3a4a7c10 */ /* 0x000fc6000ff7e0ff */
[----:B------:R0:W5:Y:S01]  /*3690*/  LDG.E.U8 R73, desc[UR24][R4.64] ;  /* 0x0000001804497981 */ /* 0x000162000c1e1100 */
[----:B------:R-:W-:-:S05]  /*36a0*/  IADD3.X R75, PT, PT, R59, UR6, RZ, P3, !PT ;  /* 0x000000063b4b7c10 */ /* 0x000fca0009ffe4ff */
[----:B------:R-:W5:Y:S01]  /*36b0*/  LDG.E.U8 R74, desc[UR24][R74.64] ;  /* 0x000000184a4a7981 */ /* 0x000f62000c1e1100 */
[----:B0-----:R-:W-:-:S04]  /*36c0*/  IADD3 R4, P3, PT, R48, UR29, RZ ;  /* 0x0000001d30047c10 */ /* 0x001fc8000ff7e0ff */
[----:B------:R-:W-:-:S05]  /*36d0*/  IADD3.X R5, PT, PT, R49, UR6, RZ, P3, !PT ;  /* 0x0000000631057c10 */ /* 0x000fca0009ffe4ff */
[----:B------:R0:W5:Y:S01]  /*36e0*/  LDG.E.U8 R75, desc[UR24][R4.64] ;  /* 0x00000018044b7981 */ /* 0x000162000c1e1100 */
[----:B------:R-:W-:Y:S01]  /*36f0*/  FADD R9, -R16, R70 ;  /* 0x0000004610097221 */ /* 0x000fe20000000100 */
[----:B------:R-:W-:-:S03]  /*3700*/  F2FP.SATFINITE.E4M3.F32.PACK_AB_MERGE_C R72, R19, R72, RZ ;  /* 0x000000481348723e */ /* 0x000fc600048070ff */
[----:B------:R-:W-:Y:S01]  /*3710*/  FMUL R19, R9, 1.4426950216293334961 ;  /* 0x3fb8aa3b09137820 */ /* 0x000fe20000400000 */
[----:B------:R-:W-:-:S03]  /*3720*/  F2FP.SATFINITE.E4M3.F32.PACK_AB_MERGE_C R15, R18, R15, R72 ;  /* 0x0000000f120f723e */ /* 0x000fc60004807048 */
[----:B------:R-:W1:Y:S01]  /*3730*/  MUFU.EX2 R18, R19 ;  /* 0x0000001300127308 */ /* 0x000e620000000800 */
[----:B------:R-:W-:Y:S01]  /*3740*/  ULEA UR14, UR28, UR12, 0x3 ;  /* 0x0000000c1c0e7291 */ /* 0x000fe2000f8e18ff */
[----:B------:R-:W-:-:S03]  /*3750*/  UMOV UR6, UR7 ;  /* 0x0000000700067c82 */ /* 0x000fc60008000000 */
[----:B------:R-:W-:Y:S01]  /*3760*/  UIADD3 UR14, UPT, UPT, UR14, 0x3000, URZ ;  /* 0x000030000e0e7890 */ /* 0x000fe2000fffe0ff */
[----:B--2---:R-:W-:Y:S04]  /*3770*/  STS.U8 [R20+UR12+0x2800], R6 ;  /* 0x0028000614007988 */ /* 0x004fe8000800000c */
[----:B---3--:R-:W-:Y:S04]  /*3780*/  STS.U8 [R20+UR12+0x2c00], R8 ;  /* 0x002c000814007988 */ /* 0x008fe8000800000c */
[----:B----4-:R0:W-:Y:S02]  /*3790*/  STS.U8 [R20+UR12+0x2a00], R7 ;  /* 0x002a000714007988 */ /* 0x0101e4000800000c */
[----:B0-----:R-:W-:Y:S01]  /*37a0*/  LDTM.16dp32bit_t0_t15.x8 R4, tmem[UR13] ;  /* 0x0000000d000479ee */ /* 0x001fe20008980000 */
[----:B------:R-:W1:Y:S01]  /*37b0*/  LDTM.16dp32bit_t16_t31.x8 R4, tmem[UR13+0x8] ;  /* 0x0000080d000479ee */ /* 0x000e6200089a0000 */
[----:B-----5:R0:W-:Y:S04]  /*37c0*/  STS.U8 [R20+UR12+0x2e00], R71 ;  /* 0x002e004714007988 */ /* 0x0201e8000800000c */
[----:B------:R0:W-:Y:S01]  /*37d0*/  STS.U8 [R26+UR12+0x2900], R76 ;  /* 0x0029004c1a007988 */ /* 0x0001e2000800000c */
[C---:B-1----:R-:W-:Y:S01]  /*37e0*/  FMUL R4, R18.reuse, R4 ;  /* 0x0000000412047220 */ /* 0x042fe20000400000 */
[C---:B------:R-:W-:Y:S01]  /*37f0*/  FMUL R5, R18.reuse, R5 ;  /* 0x0000000512057220 */ /* 0x040fe20000400000 */
[C---:B------:R-:W-:Y:S01]  /*3800*/  FMUL R6, R18.reuse, R6 ;  /* 0x0000000612067220 */ /* 0x040fe20000400000 */
[C---:B------:R-:W-:Y:S01]  /*3810*/  FMUL R7, R18.reuse, R7 ;  /* 0x0000000712077220 */ /* 0x040fe20000400000 */
[C---:B------:R-:W-:Y:S01]  /*3820*/  FMUL R8, R18.reuse, R8 ;  /* 0x0000000812087220 */ /* 0x040fe20000400000 */
[C---:B------:R-:W-:Y:S01]  /*3830*/  FMUL R9, R18.reuse, R9 ;  /* 0x0000000912097220 */ /* 0x040fe20000400000 */
[C---:B------:R-:W-:Y:S01]  /*3840*/  FMUL R10, R18.reuse, R10 ;  /* 0x0000000a120a7220 */ /* 0x040fe20000400000 */
[----:B------:R-:W-:Y:S01]  /*3850*/  FMUL R11, R18, R11 ;  /* 0x0000000b120b7220 */ /* 0x000fe20000400000 */
[----:B------:R0:W-:Y:S04]  /*3860*/  STS.U8 [R26+UR12+0x2b00], R73 ;  /* 0x002b00491a007988 */ /* 0x0001e8000800000c */
[----:B------:R0:W-:Y:S04]  /*3870*/  STS.U8 [R26+UR12+0x2d00], R74 ;  /* 0x002d004a1a007988 */ /* 0x0001e8000800000c */
[----:B------:R0:W-:Y:S04]  /*3880*/  STS.U8 [R26+UR12+0x2f00], R75 ;  /* 0x002f004b1a007988 */ /* 0x0001e8000800000c */
[----:B------:R0:W-:Y:S01]  /*3890*/  STS.128 [R37], R12 ;  /* 0x0000000c25007388 */ /* 0x0001e20000000c00 */
[----:B------:R-:W-:Y:S01]  /*38a0*/  NOP ;  /* 0x0000000000007918 */ /* 0x000fe20000000000 */
[----:B------:R0:W-:Y:S01]  /*38b0*/  STTM.16dp32bit_t0_t15.x8 tmem[UR13], R4 ;  /* 0x00000004000079ed */ /* 0x0001e2000898000d */
[----:B------:R0:W-:Y:S01]  /*38c0*/  STTM.16dp32bit_t16_t31.x8 tmem[UR13+0x8], R4 ;  /* 0x00000804000079ed */ /* 0x0001e200089a000d */
[----:B------:R-:W1:Y:S02]  /*38d0*/  FENCE.VIEW.ASYNC.T ;  /* 0x00000000000073c6 */ /* 0x000e640000000200 */
[----:B-1----:R-:W-:Y:S06]  /*38e0*/  BAR.SYNC.DEFER_BLOCKING 0x0 ;  /* 0x0000000000007b1d */ /* 0x002fec0000010000 */
[----:B------:R1:W-:Y:S06]  /*38f0*/  MEMBAR.ALL.CTA ;  /* 0x0000000000007992 */ /* 0x0003ec0000008000 */
[----:B-1----:R-:W1:Y:S02]  /*3900*/  FENCE.VIEW.ASYNC.S ;  /* 0x00000000000073c6 */ /* 0x002e640000000000 */
[----:B-1----:R-:W-:Y:S06]  /*3910*/  BAR.SYNC.DEFER_BLOCKING 0x0 ;  /* 0x0000000000007b1d */ /* 0x002fec0000010000 */
[----:B------:R-:W-:Y:S05]  /*3920*/  BRA.U UP1, `(.L_x_15) ;  /* 0x00000001013c7547 */ /* 0x000fea000b800000 */
[----:B------:R-:W-:Y:S01]  /*3930*/  UMOV UR20, UR32 ;  /* 0x0000002000147c82 */ /* 0x000fe20008000000 */
[----:B------:R-:W-:Y:S01]  /*3940*/  UMOV UR21, 0x80004020 ;  /* 0x8000402000157882 */ /* 0x000fe20000000000 */
[----:B------:R-:W-:Y:S01]  /*3950*/  UMOV UR18, UR4 ;  /* 0x0000000400127c82 */ /* 0x000fe20008000000 */
[----:B------:R-:W-:Y:S01]  /*3960*/  UMOV UR19, 0x80004020 ;  /* 0x8000402000137882 */ /* 0x000fe20000000000 */
[----:B------:R-:W-:Y:S01]  /*3970*/  UMOV UR22, 0x0 ;  /* 0x0000000000167882 */ /* 0x000fe20000000000 */
[----:B------:R-:W-:Y:S01]  /*3980*/  UMOV UR23, 0x4080010 ;  /* 0x0408001000177882 */ /* 0x000fe20000000000 */
[----:B------:R-:W-:Y:S01]  /*3990*/  UMOV UR8, UR14 ;  /* 0x0000000e00087c82 */ /* 0x000fe20008000000 */
[----:B------:R-:W-:Y:S01]  /*39a0*/  UMOV UR9, URZ ;  /* 0x000000ff00097c82 */ /* 0x000fe20008000000 */
[----:B------:R-:W-:Y:S01]  /*39b0*/  UMOV UR36, 0x0 ;  /* 0x0000000000247882 */ /* 0x000fe20000000000 */
[----:B------:R-:W-:Y:S01]  /*39c0*/  UMOV UR37, 0x4080010 ;  /* 0x0408001000257882 */ /* 0x000fe20000000000 */
[----:B------:R1:W-:Y:S01]  /*39d0*/  UTCQMMA gdesc[UR20], gdesc[UR18], tmem[UR10], tmem[UR22], idesc[UR23], UPT ;  /* 0x00ff1612140075ea */ /* 0x0003e2000b80030a */
[----:B------:R-:W-:Y:S01]  /*39e0*/  UMOV UR7, UR8 ;  /* 0x0000000800077c82 */ /* 0x000fe20008000000 */
[----:B------:R1:W-:Y:S01]  /*39f0*/  UTCQMMA gdesc[UR34], gdesc[UR16], tmem[UR10], tmem[UR36], idesc[UR37], UPT ;  /* 0x00ff2410220075ea */ /* 0x0003e2000b80030a */
[----:B------:R1:W-:Y:S01]  /*3a00*/  UTCBAR [UR7], URZ ;  /* 0x000000ff070073e9 */ /* 0x0003e200080000ff */
[----:B------:R-:W-:-:S02]  /*3a10*/  NOP ;  /* 0x0000000000007918 */ /* 0x000fc40000000000 */
.L_x_15:
[----:B------:R-:W-:Y:S01]  /*3a20*/  ISETP.GE.U32.AND P3, PT, R54, R3, PT ;  /* 0x000000033600720c */ /* 0x000fe20003f66070 */
[----:B------:R-:W-:Y:S01]  /*3a30*/  UIADD3 UR28, UPT, UPT, UR28, 0x1, URZ ;  /* 0x000000011c1c7890 */ /* 0x000fe2000fffe0ff */
[----:B0-----:R-:W-:Y:S01]  /*3a40*/  IMAD.U32 R71, RZ, RZ, UR6 ;  /* 0x00000006ff477e24 */ /* 0x001fe2000f8e00ff */
[----:B------:R-:W-:Y:S01]  /*3a50*/  UIADD3 UR29, UPT, UPT, UR27, UR29, URZ ;  /* 0x0000001d1b1d7290 */ /* 0x000fe2000fffe0ff */
[----:B------:R-:W-:Y:S01]  /*3a60*/  ISETP.GE.U32.AND.EX P3, PT, R55, RZ, PT, P3 ;  /* 0x000000ff3700720c */ /* 0x000fe20003f66130 */
[----:B------:R-:W-:Y:S01]  /*3a70*/  UISETP.GT.AND UP2, UPT, UR28, 0x1, UPT ;  /* 0x000000011c00788c */ /* 0x000fe2000bf44270 */
[----:B------:R-:W-:Y:S01]  /*3a80*/  FFMA R52, R18, R52, R17 ;  /* 0x0000003412347223 */ /* 0x000fe20000000011 */
[----:B------:R-:W-:Y:S02]  /*3a90*/  IMAD.IADD R53, R43, 0x1, R53 ;  /* 0x000000012b357824 */ /* 0x000fe400078e0235 */
[----:B-1----:R-:W-:Y:S01]  /*3aa0*/  USEL UR7, URZ, 0x1, !UP2 ;  /* 0x00000001ff077887 */ /* 0x002fe2000d000000 */
[----:B------:R-:W-:Y:S01]  /*3ab0*/  IMAD.MOV.U32 R13, RZ, RZ, R54 ;  /* 0x000000ffff0d7224 */ /* 0x000fe200078e0036 */
[----:B------:R-:W-:Y:S01]  /*3ac0*/  USEL UR28, UR28, URZ, !UP2 ;  /* 0x000000ff1c1c7287 */ /* 0x000fe2000d000000 */
[----:B------:R-:W-:Y:S01]  /*3ad0*/  IMAD.MOV.U32 R12, RZ, RZ, R55 ;  /* 0x000000ffff0c7224 */ /* 0x000fe200078e0037 */
[----:B------:R-:W-:Y:S01]  /*3ae0*/  ULOP3.LUT UR7, UR6, UR7, URZ, 0x3c, !UPT ;  /* 0x0000000706077292 */ /* 0x000fe2000f8e3cff */
[----:B------:R-:W-:-:S03]  /*3af0*/  IMAD.MOV.U32 R70, RZ, RZ, R16 ;  /* 0x000000ffff467224 */ /* 0x000fc600078e0010 */
[----:B------:R-:W-:Y:S08]  /*3b00*/  @!P3 BRA `(.L_x_16) ;  /* 0xffffffe80070b947 */ /* 0x000ff0000383ffff */
.L_x_11:
[----:B------:R-:W-:Y:S02]  /*3b10*/  LOP3.LUT R3, R2, 0x10, RZ, 0xc0, !PT ;  /* 0x0000001002037812 */ /* 0x000fe400078ec0ff */
[----:B------:R-:W-:Y:S02]  /*3b20*/  ISETP.GE.AND P1, PT, R21, 0x1, PT ;  /* 0x000000011500780c */ /* 0x000fe40003f26270 */
[----:B------:R-:W-:Y:S01]  /*3b30*/  ISETP.NE.U32.AND P0, PT, R3, RZ, PT ;  /* 0x000000ff0300720c */ /* 0x000fe20003f05070 */
[----:B------:R-:W-:Y:S01]  /*3b40*/  FMUL R3, R52, 8388608 ;  /* 0x4b00000034037820 */ /* 0x000fe20000400000 */
[C---:B------:R-:W-:Y:S02]  /*3b50*/  LOP3.LUT R15, R2.reuse, 0x40, RZ, 0xc0, !PT ;  /* 0x00000040020f7812 */ /* 0x040fe400078ec0ff */
[----:B0-2---:R-:W-:Y:S02]  /*3b60*/  SEL R4, RZ, 0x440, !P0 ;  /* 0x00000440ff047807 */ /* 0x005fe40004000000 */
[----:B------:R-:W-:-:S02]  /*3b70*/  LOP3.LUT R5, R2, 0x80, RZ, 0xc0, !PT ;  /* 0x0000008002057812 */ /* 0x000fc400078ec0ff */
[----:B------:R-:W-:Y:S02]  /*3b80*/  LEA.HI R4, R15, R4, RZ, 0x1b ;  /* 0x000000040f047211 */ /* 0x000fe400078fd8ff */
[----:B------:R-:W-:Y:S02]  /*3b90*/  FSETP.GEU.AND P0, PT, R52, 1.175494350822287508e-38, PT ;  /* 0x008000003400780b */ /* 0x000fe40003f0e000 */
[----:B------:R-:W-:Y:S01]  /*3ba0*/  SHF.R.S32.HI R14, RZ, 0x5, R2 ;  /* 0x00000005ff0e7819 */ /* 0x000fe20000011402 */
[----:B------:R-:W-:Y:S01]  /*3bb0*/  IMAD R20, R5, 0x2, R4 ;  /* 0x0000000205147824 */ /* 0x000fe200078e0204 */
[----:B------:R-:W-:Y:S01]  /*3bc0*/  FSEL R3, R3, R52, !P0 ;  /* 0x0000003403037208 */ /* 0x000fe20004000000 */
[----:B------:R-:W-:Y:S08]  /*3bd0*/  @!P1 BRA `(.L_x_17) ;  /* 0x0000000000109947 */ /* 0x000ff00003800000 */
[----:B------:R-:W-:-:S06]  /*3be0*/  USHF.L.U32 UR6, UR6, 0x1f, URZ ;  /* 0x0000001f06067899 */ /* 0x000fcc00080006ff */
[----:B------:R-:W-:-:S04]  /*3bf0*/  IMAD.U32 R4, RZ, RZ, UR6 ;  /* 0x00000006ff047e24 */ /* 0x000fc8000f8e00ff */
[----:B------:R-:W0:Y:S02]  /*3c00*/  SYNCS.PHASECHK.TRANS64.TRYWAIT P1, [UR14], R4 ;  /* 0x00000004ff0075a7 */ /* 0x000e24000802110e */
[----:B0-----:R-:W-:Y:S05]  /*3c10*/  @!P1 BRA `(.L_x_18) ;  /* 0x0000000c00a89947 */ /* 0x001fea0003800000 */
.L_x_17:
[----:B------:R-:W-:Y:S01]  /*3c20*/  BAR.SYNC.DEFER_BLOCKING 0x0 ;  /* 0x0000000000007b1d */ /* 0x000fe20000010000 */
[----:B------:R-:W-:Y:S01]  /*3c30*/  LOP3.LUT P3, RZ, R2, 0xff, RZ, 0xc0, !PT ;  /* 0x000000ff02ff7812 */ /* 0x000fe2000786c0ff */
[----:B------:R-:W-:Y:S01]  /*3c40*/  VIADD R12, R3, 0xc0cafb0d ;  /* 0xc0cafb0d030c7836 */ /* 0x000fe20000000000 */
[----:B------:R-:W-:Y:S01]  /*3c50*/  FSETP.GT.AND P1, PT, |R52|, 8.50705917302346158658e+37, PT ;  /* 0x7e8000003400780b */ /* 0x000fe20003f24200 */
[----:B------:R-:W-:Y:S01]  /*3c60*/  IMAD.SHL.U32 R13, R2, 0x4, RZ ;  /* 0x00000004020d7824 */ /* 0x000fe200078e00ff */
[----:B------:R-:W-:Y:S01]  /*3c70*/  FSETP.GEU.AND P2, PT, |R52|, 1.175494350822287508e-38, PT ;  /* 0x008000003400780b */ /* 0x000fe20003f4e200 */
[----:B------:R-:W-:Y:S01]  /*3c80*/  IMAD.MOV.U32 R22, RZ, RZ, 0x3dc6b27f ;  /* 0x3dc6b27fff167424 */ /* 0x000fe200078e00ff */
[----:B------:R-:W-:Y:S01]  /*3c90*/  SGXT R14, R14, 0x1 ;  /* 0x000000010e0e781a */ /* 0x000fe20000000200 */
[----:B------:R-:W0:Y:S01]  /*3ca0*/  LDCU.64 UR4, c[0x0][0x3e0] ;  /* 0x00007c00ff0477ac */ /* 0x000e220008000a00 */
[----:B------:R-:W-:Y:S02]  /*3cb0*/  LOP3.LUT R12, R12, 0xff800000, RZ, 0xc0, !PT ;  /* 0xff8000000c0c7812 */ /* 0x000fe400078ec0ff */
[----:B------:R-:W-:-:S02]  /*3cc0*/  LOP3.LUT R18, R14, 0x440, RZ, 0xc0, !PT ;  /* 0x000004400e127812 */ /* 0x000fc400078ec0ff */
[----:B------:R-:W-:Y:S01]  /*3cd0*/  LEA R17, R15, UR12, 0x1 ;  /* 0x0000000c0f117c11 */ /* 0x000fe2000f8e08ff */
[----:B------:R-:W-:Y:S01]  /*3ce0*/  IMAD.IADD R14, R3, 0x1, -R12 ;  /* 0x00000001030e7824 */ /* 0x000fe200078e0a0c */
[----:B------:R-:W-:Y:S01]  /*3cf0*/  LOP3.LUT R18, R18, 0x27c, R13, 0x78, !PT ;  /* 0x0000027c12127812 */ /* 0x000fe200078e780d */
[----:B------:R-:W-:Y:S01]  /*3d00*/  @P1 FMUL R52, R52, 0.25 ;  /* 0x3e80000034341820 */ /* 0x000fe20000400000 */
[----:B------:R-:W-:Y:S01]  /*3d10*/  LOP3.LUT R19, R13, 0xbc, RZ, 0xc0, !PT ;  /* 0x000000bc0d137812 */ /* 0x000fe200078ec0ff */
[----:B------:R-:W-:Y:S01]  /*3d20*/  FADD R15, R14, -1 ;  /* 0xbf8000000e0f7421 */ /* 0x000fe20000000000 */
[----:B------:R-:W-:Y:S01]  /*3d30*/  FSEL R13, RZ, -23, P0 ;  /* 0xc1b80000ff0d7808 */ /* 0x000fe20000000000 */
[----:B------:R-:W-:Y:S01]  /*3d40*/  @!P2 FMUL R52, R52, 16777216 ;  /* 0x4b8000003434a820 */ /* 0x000fe20000400000 */
[----:B------:R-:W-:Y:S01]  /*3d50*/  I2FP.F32.S32 R14, R12 ;  /* 0x0000000c000e7245 */ /* 0x000fe20000201400 */
[----:B------:R-:W-:Y:S02]  /*3d60*/  IMAD.IADD R17, R18, 0x1, R17 ;  /* 0x0000000112117824 */ /* 0x000fe400078e0211 */
[C---:B------:R-:W-:Y:S01]  /*3d70*/  FFMA.FTZ R18, R15.reuse, R22, -0.16845393180847167969 ;  /* 0xbe2c7f300f127423 */ /* 0x040fe20000010016 */
[----:B------:R-:W1:Y:S02]  /*3d80*/  @!P3 SYNCS.CCTL.IV [UR12+0x3000] ;  /* 0x00300000ff00b9b1 */ /* 0x000e64000800000c */
[----:B-1----:R-:W-:Y:S01]  /*3d90*/  BAR.SYNC.DEFER_BLOCKING 0x0 ;  /* 0x0000000000007b1d */ /* 0x002fe20000010000 */
[----:B------:R-:W-:Y:S01]  /*3da0*/  FFMA.FTZ R13, R14, 1.1920928955078125e-07, R13 ;  /* 0x340000000e0d7823 */ /* 0x000fe2000001000d */
[----:B------:R-:W-:Y:S01]  /*3db0*/  FFMA.FTZ R18, R15, R18, 0.1716887056827545166 ;  /* 0x3e2fcf2a0f127423 */ /* 0x000fe20000010012 */
[----:B------:R-:W-:Y:S01]  /*3dc0*/  ISETP.GE.U32.AND P0, PT, R3, 0x7f800000, PT ;  /* 0x7f8000000300780c */ /* 0x000fe20003f06070 */
[----:B------:R-:W-:Y:S01]  /*3dd0*/  IMAD.IADD R12, R19, 0x1, R20 ;  /* 0x00000001130c7824 */ /* 0x000fe200078e0214 */
[----:B0-----:R-:W-:Y:S01]  /*3de0*/  UIMAD UR4, UR11, UR4, URZ ;  /* 0x000000040b0472a4 */ /* 0x001fe2000f8e02ff */
[----:B------:R-:W0:Y:S01]  /*3df0*/  MUFU.RCP R14, R52 ;  /* 0x00000034000e7308 */ /* 0x000e220000001000 */
[C---:B------:R-:W-:Y:S01]  /*3e00*/  FFMA.FTZ R18, R15.reuse, R18, -0.17900948226451873779 ;  /* 0xbe374e430f127423 */ /* 0x040fe20000010012 */
[----:B------:R-:W-:Y:S01]  /*3e10*/  LDTM.16dp32bit_t0_t15.x8 R4, tmem[UR13] ;  /* 0x0000000d000479ee */ /* 0x000fe20008980000 */
[----:B------:R-:W1:Y:S02]  /*3e20*/  LDTM.16dp32bit_t16_t31.x8 R4, tmem[UR13+0x8] ;  /* 0x0000080d000479ee */ /* 0x000e6400089a0000 */
[----:B------:R-:W-:-:S04]  /*3e30*/  FFMA.FTZ R18, R15, R18, 0.20512372255325317383 ;  /* 0x3e520bf40f127423 */ /* 0x000fc80000010012 */
[----:B------:R-:W-:-:S04]  /*3e40*/  FFMA.FTZ R18, R15, R18, -0.24046532809734344482 ;  /* 0xbe763c8b0f127423 */ /* 0x000fc80000010012 */
[----:B------:R-:W-:-:S04]  /*3e50*/  FFMA.FTZ R18, R15, R18, 0.28857114911079406738 ;  /* 0x3e93bf990f127423 */ /* 0x000fc80000010012 */
[C---:B------:R-:W-:Y:S01]  /*3e60*/  FFMA.FTZ R18, R15.reuse, R18, -0.36067417263984680176 ;  /* 0xbeb8aa490f127423 */ /* 0x040fe20000010012 */
[----:B------:R-:W2:Y:S01]  /*3e70*/  @!P3 SYNCS.CCTL.IV [UR12+0x3008] ;  /* 0x00300800ff00b9b1 */ /* 0x000ea2000800000c */
[----:B------:R-:W-:Y:S01]  /*3e80*/  NOP ;  /* 0x0000000000007918 */ /* 0x000fe20000000000 */
[----:B------:R-:W-:Y:S01]  /*3e90*/  ISETP.GE.U32.AND P3, PT, R2, 0x20, PT ;  /* 0x000000200200780c */ /* 0x000fe20003f66070 */
[----:B------:R-:W-:-:S04]  /*3ea0*/  FFMA.FTZ R18, R15, R18, 0.48089820146560668945 ;  /* 0x3ef6384a0f127423 */ /* 0x000fc80000010012 */
[----:B------:R-:W-:Y:S01]  /*3eb0*/  FFMA.FTZ R18, R15, R18, -0.72134751081466674805 ;  /* 0xbf38aa3b0f127423 */ /* 0x000fe20000010012 */
[----:B-1----:R-:W-:Y:S01]  /*3ec0*/  @P1 FMUL R6, R6, 0.25 ;  /* 0x3e80000006061820 */ /* 0x002fe20000400000 */
[----:B------:R-:W-:Y:S01]  /*3ed0*/  @P1 FMUL R7, R7, 0.25 ;  /* 0x3e80000007071820 */ /* 0x000fe20000400000 */
[----:B------:R-:W-:Y:S01]  /*3ee0*/  @P1 FMUL R4, R4, 0.25 ;  /* 0x3e80000004041820 */ /* 0x000fe20000400000 */
[----:B------:R-:W-:Y:S01]  /*3ef0*/  @P1 FMUL R5, R5, 0.25 ;  /* 0x3e80000005051820 */ /* 0x000fe20000400000 */
[----:B------:R-:W-:Y:S01]  /*3f00*/  @P1 FMUL R8, R8, 0.25 ;  /* 0x3e80000008081820 */ /* 0x000fe20000400000 */
[----:B------:R-:W-:Y:S01]  /*3f10*/  @P1 FMUL R9, R9, 0.25 ;  /* 0x3e80000009091820 */ /* 0x000fe20000400000 */
[----:B------:R-:W-:Y:S01]  /*3f20*/  @P1 FMUL R10, R10, 0.25 ;  /* 0x3e8000000a0a1820 */ /* 0x000fe20000400000 */
[----:B------:R-:W-:Y:S01]  /*3f30*/  @P1 FMUL R11, R11, 0.25 ;  /* 0x3e8000000b0b1820 */ /* 0x000fe20000400000 */
[----:B------:R-:W-:Y:S01]  /*3f40*/  @!P2 FMUL R6, R6, 16777216 ;  /* 0x4b8000000606a820 */ /* 0x000fe20000400000 */
[----:B------:R-:W-:Y:S01]  /*3f50*/  @!P2 FMUL R7, R7, 16777216 ;  /* 0x4b8000000707a820 */ /* 0x000fe20000400000 */
[----:B------:R-:W-:Y:S01]  /*3f60*/  @!P2 FMUL R4, R4, 16777216 ;  /* 0x4b8000000404a820 */ /* 0x000fe20000400000 */
[----:B------:R-:W-:Y:S01]  /*3f70*/  @!P2 FMUL R5, R5, 16777216 ;  /* 0x4b8000000505a820 */ /* 0x000fe20000400000 */
[----:B------:R-:W-:Y:S01]  /*3f80*/  @!P2 FMUL R8, R8, 16777216 ;  /* 0x4b8000000808a820 */ /* 0x000fe20000400000 */
[----:B------:R-:W-:Y:S01]  /*3f90*/  @!P2 FMUL R9, R9, 16777216 ;  /* 0x4b8000000909a820 */ /* 0x000fe20000400000 */
[----:B------:R-:W-:Y:S01]  /*3fa0*/  @!P2 FMUL R10, R10, 16777216 ;  /* 0x4b8000000a0aa820 */ /* 0x000fe20000400000 */
[----:B------:R-:W-:Y:S01]  /*3fb0*/  @!P2 FMUL R11, R11, 16777216 ;  /* 0x4b8000000b0ba820 */ /* 0x000fe20000400000 */
[C---:B0-----:R-:W-:Y:S01]  /*3fc0*/  FMUL R6, R14.reuse, R6 ;  /* 0x000000060e067220 */ /* 0x041fe20000400000 */
[C---:B------:R-:W-:Y:S01]  /*3fd0*/  FMUL R7, R14.reuse, R7 ;  /* 0x000000070e077220 */ /* 0x040fe20000400000 */
[C---:B------:R-:W-:Y:S01]  /*3fe0*/  FMUL R4, R14.reuse, R4 ;  /* 0x000000040e047220 */ /* 0x040fe20000400000 */
[C---:B------:R-:W-:Y:S01]  /*3ff0*/  FMUL R5, R14.reuse, R5 ;  /* 0x000000050e057220 */ /* 0x040fe20000400000 */
[C---:B------:R-:W-:Y:S01]  /*4000*/  FMUL R8, R14.reuse, R8 ;  /* 0x000000080e087220 */ /* 0x040fe20000400000 */
[C---:B------:R-:W-:Y:S01]  /*4010*/  FMUL R9, R14.reuse, R9 ;  /* 0x000000090e097220 */ /* 0x040fe20000400000 */
[C---:B------:R-:W-:Y:S01]  /*4020*/  FMUL R10, R14.reuse, R10 ;  /* 0x0000000a0e0a7220 */ /* 0x040fe20000400000 */
[----:B------:R-:W-:Y:S01]  /*4030*/  FMUL R11, R14, R11 ;  /* 0x0000000b0e0b7220 */ /* 0x000fe20000400000 */
[----:B------:R-:W-:Y:S01]  /*4040*/  F2FP.SATFINITE.E4M3.F32.PACK_AB_MERGE_C R6, R7, R6, RZ ;  /* 0x000000060706723e */ /* 0x000fe200048070ff */
[----:B------:R-:W-:Y:S01]  /*4050*/  FMUL R18, R15, R18 ;  /* 0x000000120f127220 */ /* 0x000fe20000400000 */
[----:B------:R-:W-:-:S02]  /*4060*/  F2FP.SATFINITE.E4M3.F32.PACK_AB_MERGE_C R4, R5, R4, RZ ;  /* 0x000000040504723e */ /* 0x000fc400048070ff */
[----:B------:R-:W-:Y:S01]  /*4070*/  F2FP.SATFINITE.E4M3.F32.PACK_AB_MERGE_C R8, R9, R8, RZ ;  /* 0x000000080908723e */ /* 0x000fe200048070ff */
[----:B------:R-:W-:Y:S01]  /*4080*/  FMUL R18, R15, R18 ;  /* 0x000000120f127220 */ /* 0x000fe20000400000 */
[----:B------:R-:W-:Y:S02]  /*4090*/  F2FP.SATFINITE.E4M3.F32.PACK_AB_MERGE_C R10, R11, R10, RZ ;  /* 0x0000000a0b0a723e */ /* 0x000fe400048070ff */
[----:B------:R-:W-:Y:S01]  /*40a0*/  LOP3.LUT R11, R6, 0xffff, RZ, 0xc0, !PT ;  /* 0x0000ffff060b7812 */ /* 0x000fe200078ec0ff */
[----:B------:R-:W-:Y:S01]  /*40b0*/  FFMA.FTZ R18, R15, 1.4426950216293334961, R18 ;  /* 0x3fb8aa3b0f127823 */ /* 0x000fe20000010012 */
[----:B------:R-:W-:Y:S02]  /*40c0*/  LOP3.LUT R5, R4, 0xffff, RZ, 0xc0, !PT ;  /* 0x0000ffff04057812 */ /* 0x000fe400078ec0ff */
[----:B------:R-:W-:Y:S01]  /*40d0*/  LOP3.LUT R6, R8, 0xffff, RZ, 0xc0, !PT ;  /* 0x0000ffff08067812 */ /* 0x000fe200078ec0ff */
[----:B------:R-:W-:Y:S01]  /*40e0*/  FADD R13, R13, R18 ;  /* 0x000000120d0d7221 */ /* 0x000fe20000000000 */
[----:B------:R-:W-:Y:S01]  /*40f0*/  LOP3.LUT R14, R10, 0xffff, RZ, 0xc0, !PT ;  /* 0x0000ffff0a0e7812 */ /* 0x000fe200078ec0ff */
[----:B------:R-:W0:Y:S01]  /*4100*/  LDC.64 R18, c[0x0][0x398] ;  /* 0x0000e600ff127b82 */ /* 0x000e220000000a00 */
[----:B------:R-:W-:-:S02]  /*4110*/  SHF.R.U32.HI R4, RZ, 0x8, R5 ;  /* 0x00000008ff047819 */ /* 0x000fc40000011605 */
[--C-:B------:R-:W-:Y:S02]  /*4120*/  PRMT R8, R5, 0x3340, R6.reuse ;  /* 0x0000334005087816 */ /* 0x100fe40000000006 */
[----:B------:R-:W-:Y:S02]  /*4130*/  SHF.R.U32.HI R6, RZ, 0x8, R6 ;  /* 0x00000008ff067819 */ /* 0x000fe40000011606 */
[----:B------:R-:W-:Y:S02]  /*4140*/  SHF.R.U32.HI R5, RZ, 0x8, R11 ;  /* 0x00000008ff057819 */ /* 0x000fe4000001160b */
[----:B------:R-:W-:Y:S02]  /*4150*/  SHF.R.U32.HI R7, RZ, 0x8, R14 ;  /* 0x00000008ff077819 */ /* 0x000fe4000001160e */
[----:B------:R-:W-:Y:S02]  /*4160*/  LOP3.LUT R9, R4, 0xffff, RZ, 0xc0, !PT ;  /* 0x0000ffff04097812 */ /* 0x000fe400078ec0ff */
[----:B------:R-:W-:-:S02]  /*4170*/  LOP3.LUT R6, R6, 0xffff, RZ, 0xc0, !PT ;  /* 0x0000ffff06067812 */ /* 0x000fc400078ec0ff */
[----:B------:R-:W-:Y:S02]  /*4180*/  LOP3.LUT R10, R5, 0xffff, RZ, 0xc0, !PT ;  /* 0x0000ffff050a7812 */ /* 0x000fe400078ec0ff */
[----:B------:R-:W-:Y:S02]  /*4190*/  LOP3.LUT R7, R7, 0xffff, RZ, 0xc0, !PT ;  /* 0x0000ffff07077812 */ /* 0x000fe400078ec0ff */
[----:B------:R-:W-:Y:S01]  /*41a0*/  PRMT R9, R9, 0x3340, R6 ;  /* 0x0000334009097816 */ /* 0x000fe20000000006 */
[----:B------:R-:W-:Y:S01]  /*41b0*/  IMAD.SHL.U32 R6, R2, 0x10, RZ ;  /* 0x0000001002067824 */ /* 0x000fe200078e00ff */
[----:B------:R-:W-:Y:S02]  /*41c0*/  PRMT R4, R11, 0x3340, R14 ;  /* 0x000033400b047816 */ /* 0x000fe4000000000e */
[----:B------:R-:W-:Y:S01]  /*41d0*/  PRMT R7, R10, 0x3340, R7 ;  /* 0x000033400a077816 */ /* 0x000fe20000000007 */
[----:B------:R-:W-:Y:S01]  /*41e0*/  @P0 IMAD.MOV.U32 R10, RZ, RZ, 0x7f800000 ;  /* 0x7f800000ff0a0424 */ /* 0x000fe200078e00ff */
[----:B------:R-:W-:Y:S01]  /*41f0*/  PRMT R8, R8, 0x5410, R9 ;  /* 0x0000541008087816 */ /* 0x000fe20000000009 */
[----:B------:R-:W1:Y:S01]  /*4200*/  LDC R14, c[0x0][0x3e8] ;  /* 0x0000fa00ff0e7b82 */ /* 0x000e620000000800 */
[----:B------:R-:W-:Y:S01]  /*4210*/  PRMT R4, R4, 0x5410, R7 ;  /* 0x0000541004047816 */ /* 0x000fe20000000007 */
[----:B------:R-:W-:Y:S01]  /*4220*/  @P0 FFMA.FTZ R13, R3, R10, +INF ;  /* 0x7f800000030d0423 */ /* 0x000fe2000001000a */
[----:B------:R-:W-:Y:S01]  /*4230*/  SHF.R.U32.HI R5, RZ, 0x2, R2 ;  /* 0x00000002ff057819 */ /* 0x000fe20000011602 */
[----:B--2---:R2:W-:Y:S01]  /*4240*/  STS [R17], R8 ;  /* 0x0000000811007388 */ /* 0x0045e20000000800 */
[----:B------:R-:W-:-:S02]  /*4250*/  LOP3.LUT R10, R12, 0x40, RZ, 0x3c, !PT ;  /* 0x000000400c0a7812 */ /* 0x000fc400078e3cff */
[----:B------:R-:W-:Y:S01]  /*4260*/  LOP3.LUT R5, R5, 0x38, RZ, 0xc0, !PT ;  /* 0x0000003805057812 */ /* 0x000fe200078ec0ff */
[----:B------:R3:W-:Y:S01]  /*4270*/  STS [R17+0x100], R4 ;  /* 0x0001000411007388 */ /* 0x0007e20000000800 */
[--C-:B------:R-:W-:Y:S02]  /*4280*/  SHF.R.U32.HI R7, RZ, 0x6, R2.reuse ;  /* 0x00000006ff077819 */ /* 0x100fe40000011602 */
[----:B------:R-:W-:Y:S01]  /*4290*/  LOP3.LUT R20, R5, 0x1f, R2, 0xf8, !PT ;  /* 0x0000001f05147812 */ /* 0x000fe200078ef802 */
[----:B------:R-:W-:Y:S01]  /*42a0*/  BAR.SYNC.DEFER_BLOCKING 0x0 ;  /* 0x0000000000007b1d */ /* 0x000fe20000010000 */
[----:B------:R-:W-:Y:S02]  /*42b0*/  SGXT.U32 R7, R7, 0x2 ;  /* 0x000000020707781a */ /* 0x000fe40000000000 */
[----:B------:R-:W-:Y:S01]  /*42c0*/  LOP3.LUT R6, R6, 0x30, RZ, 0xc0, !PT ;  /* 0x0000003006067812 */ /* 0x000fe200078ec0ff */
[----:B------:R-:W-:Y:S01]  /*42d0*/  IMAD.SHL.U32 R5, R20, 0x8, RZ ;  /* 0x0000000814057824 */ /* 0x000fe200078e00ff */
[----:B------:R-:W-:Y:S01]  /*42e0*/  LEA.HI R9, R2, 0xc, RZ, 0x1a ;  /* 0x0000000c02097811 */ /* 0x000fe200078fd0ff */
[----:B------:R-:W-:Y:S01]  /*42f0*/  IMAD.SHL.U32 R20, R20, 0x10, RZ ;  /* 0x0000001014147824 */ /* 0x000fe200078e00ff */
[----:B------:R-:W-:-:S02]  /*4300*/  FSETP.NEU.AND P1, PT, R3, RZ, PT ;  /* 0x000000ff0300720b */ /* 0x000fc40003f2d000 */
[----:B------:R-:W-:Y:S02]  /*4310*/  LOP3.LUT R5, R5, 0xc0, RZ, 0xc0, !PT ;  /* 0x000000c005057812 */ /* 0x000fe400078ec0ff */
[----:B------:R-:W-:Y:S01]  /*4320*/  LEA.HI R11, R2, 0x1c, RZ, 0x1a ;  /* 0x0000001c020b7811 */ /* 0x000fe200078fd0ff */
[-C--:B-1----:R-:W-:Y:S01]  /*4330*/  IMAD R7, R7, R14.reuse, RZ ;  /* 0x0000000e07077224 */ /* 0x082fe200078e02ff */
[----:B------:R-:W-:Y:S01]  /*4340*/  IADD3 R22, PT, PT, R5, UR12, R6 ;  /* 0x0000000c05167c10 */ /* 0x000fe2000fffe006 */
[----:B------:R-:W-:Y:S01]  /*4350*/  IMAD R5, R0, UR5, RZ ;  /* 0x0000000500057c24 */ /* 0x000fe2000f8e02ff */
[----:B------:R-:W-:Y:S01]  /*4360*/  FSEL R13, R13, -INF , P1 ;  /* 0xff8000000d0d7808 */ /* 0x000fe20000800000 */
[-C--:B--2---:R-:W-:Y:S01]  /*4370*/  IMAD R8, R9, R14.reuse, RZ ;  /* 0x0000000e09087224 */ /* 0x084fe200078e02ff */
[----:B------:R-:W-:Y:S01]  /*4380*/  USHF.R.S32.HI UR5, URZ, 0x1f, UR4 ;  /* 0x0000001fff057899 */ /* 0x000fe20008011404 */
[----:B------:R-:W-:Y:S01]  /*4390*/  IMAD R9, R14, 0x4, R7 ;  /* 0x000000040e097824 */ /* 0x000fe200078e0207 */
[----:B0-----:R-:W-:Y:S01]  /*43a0*/  IADD3 R18, P0, P1, R5, UR4, R18 ;  /* 0x0000000405127c10 */ /* 0x001fe2000f91e012 */
[----:B------:R-:W-:Y:S01]  /*43b0*/  FFMA R3, R13, 0.69314718246459960938, R16 ;  /* 0x3f3172180d037823 */ /* 0x000fe20000000010 */
[----:B---3--:R-:W-:Y:S01]  /*43c0*/  SHF.R.S32.HI R4, RZ, 0x1f, R5 ;  /* 0x0000001fff047819 */ /* 0x008fe20000011405 */
[----:B------:R-:W-:Y:S01]  /*43d0*/  IMAD R5, R11, R14, RZ ;  /* 0x0000000e0b057224 */ /* 0x000fe200078e02ff */
[----:B------:R-:W-:Y:S01]  /*43e0*/  LOP3.LUT R20, R20, 0xf0, RZ, 0xc0, !PT ;  /* 0x000000f014147812 */ /* 0x000fe200078ec0ff */
[----:B------:R-:W0:Y:S01]  /*43f0*/  LDS.U16 R23, [R12+UR12] ;  /* 0x0000000c0c177984 */ /* 0x000e220008000400 */
[----:B------:R-:W-:Y:S01]  /*4400*/  IMAD R11, R14, 0x4, R9 ;  /* 0x000000040e0b7824 */ /* 0x000fe200078e0209 */
[----:B------:R-:W-:Y:S01]  /*4410*/  IADD3.X R26, PT, PT, R4, UR5, R19, P0, P1 ;  /* 0x00000005041a7c10 */ /* 0x000fe200087e2413 */
[----:B------:R-:W1:Y:S01]  /*4420*/  LDCU UR4, c[0x0][0x3ec] ;  /* 0x00007d80ff0477ac */ /* 0x000e620008000800 */
[----:B------:R-:W2:Y:S01]  /*4430*/  LDS.U16 R33, [R10+UR12] ;  /* 0x0000000c0a217984 */ /* 0x000ea20008000400 */
[----:B------:R-:W-:Y:S01]  /*4440*/  IMAD R15, R14, 0x8, R11 ;  /* 0x000000080e0f7824 */ /* 0x000fe200078e020b */
[----:B------:R-:W-:-:S02]  /*4450*/  IADD3 R6, P0, PT, R7, R18, RZ ;  /* 0x0000001207067210 */ /* 0x000fc40007f1e0ff */
[----:B------:R3:W4:Y:S01]  /*4460*/  LDS.U16 R27, [R12+UR12+0x200] ;  /* 0x0002000c0c1b7984 */ /* 0x0007220008000400 */
[C---:B------:R-:W-:Y:S01]  /*4470*/  IMAD R17, R14.reuse, 0x4, R15 ;  /* 0x000000040e117824 */ /* 0x040fe200078e020f */
[----:B------:R-:W-:Y:S02]  /*4480*/  LEA.HI.X.SX32 R7, R7, R26, 0x1, P0 ;  /* 0x0000001a07077211 */ /* 0x000fe400000f0eff */
[----:B------:R5:W4:Y:S01]  /*4490*/  LDS.U16 R24, [R10+UR12+0x200] ;  /* 0x0002000c0a187984 */ /* 0x000b220008000400 */
[CC--:B------:R-:W-:Y:S01]  /*44a0*/  IADD3 R4, P2, PT, R5.reuse, R18.reuse, RZ ;  /* 0x0000001205047210 */ /* 0x0c0fe20007f5e0ff */
[----:B------:R-:W-:Y:S01]  /*44b0*/  IMAD R19, R14, 0x4, R17 ;  /* 0x000000040e137824 */ /* 0x000fe200078e0211 */
[C---:B---3--:R-:W-:Y:S02]  /*44c0*/  IADD3 R12, P1, PT, R8.reuse, R18, RZ ;  /* 0x00000012080c7210 */ /* 0x048fe40007f3e0ff */
[-C--:B------:R-:W-:Y:S02]  /*44d0*/  LEA.HI.X.SX32 R5, R5, R26.reuse, 0x1, P2 ;  /* 0x0000001a05057211 */ /* 0x080fe400010f0eff */
[----:B------:R-:W-:Y:S01]  /*44e0*/  LEA.HI.X.SX32 R13, R8, R26, 0x1, P1 ;  /* 0x0000001a080d7211 */ /* 0x000fe200008f0eff */
[----:B-1----:R-:W-:Y:S01]  /*44f0*/  UIMAD UR4, UR11, UR4, URZ ;  /* 0x000000040b0472a4 */ /* 0x002fe2000f8e02ff */
[----:B------:R-:W-:-:S02]  /*4500*/  IADD3 R8, P0, PT, R9, R18, RZ ;  /* 0x0000001209087210 */ /* 0x000fc40007f1e0ff */
[----:B-----5:R-:W-:Y:S01]  /*4510*/  IADD3 R10, P1, PT, R11, R18, RZ ;  /* 0x000000120b0a7210 */ /* 0x020fe20007f3e0ff */
[----:B------:R-:W-:Y:S01]  /*4520*/  USHF.L.U32 UR6, UR4, 0x2, URZ ;  /* 0x0000000204067899 */ /* 0x000fe200080006ff */
[----:B------:R-:W-:Y:S01]  /*4530*/  LEA.HI.X.SX32 R9, R9, R26, 0x1, P0 ;  /* 0x0000001a09097211 */ /* 0x000fe200000f0eff */
[----:B------:R-:W-:Y:S01]  /*4540*/  UIMAD.WIDE UR4, UR4, 0x4, URZ ;  /* 0x00000004040478a5 */ /* 0x000fe2000f8e02ff */
[----:B------:R-:W-:Y:S02]  /*4550*/  IADD3 R14, P0, PT, R15, R18, RZ ;  /* 0x000000120f0e7210 */ /* 0x000fe40007f1e0ff */
[----:B------:R-:W-:Y:S02]  /*4560*/  LEA.HI.X.SX32 R11, R11, R26, 0x1, P1 ;  /* 0x0000001a0b0b7211 */ /* 0x000fe400008f0eff */
[-C--:B------:R-:W-:Y:S02]  /*4570*/  IADD3 R16, P1, PT, R17, R18.reuse, RZ ;  /* 0x0000001211107210 */ /* 0x080fe40007f3e0ff */
[----:B------:R-:W-:-:S02]  /*4580*/  IADD3 R18, P2, PT, R19, R18, RZ ;  /* 0x0000001213127210 */ /* 0x000fc40007f5e0ff */
[-C--:B------:R-:W-:Y:S02]  /*4590*/  LEA.HI.X.SX32 R15, R15, R26.reuse, 0x1, P0 ;  /* 0x0000001a0f0f7211 */ /* 0x080fe400000f0eff */
[----:B------:R-:W-:Y:S02]  /*45a0*/  LEA.HI.X.SX32 R17, R17, R26, 0x1, P1 ;  /* 0x0000001a11117211 */ /* 0x000fe400008f0eff */
[C---:B0-----:R-:W-:Y:S02]  /*45b0*/  PRMT R21, R23.reuse, 0x7770, RZ ;  /* 0x0000777017157816 */ /* 0x041fe400000000ff */
[----:B------:R-:W-:Y:S02]  /*45c0*/  PRMT R23, R23, 0x7771, RZ ;  /* 0x0000777117177816 */ /* 0x000fe400000000ff */
[C---:B--2---:R-:W-:Y:S01]  /*45d0*/  PRMT R31, R33.reuse, 0x7770, RZ ;  /* 0x00007770211f7816 */ /* 0x044fe200000000ff */
[----:B------:R0:W-:Y:S01]  /*45e0*/  STG.E.U8 desc[UR24][R6.64], R21 ;  /* 0x0000001506007986 */ /* 0x0001e2000c101118 */
[----:B------:R-:W-:-:S02]  /*45f0*/  PRMT R33, R33, 0x7771, RZ ;  /* 0x0000777121217816 */ /* 0x000fc400000000ff */
[C---:B----4-:R-:W-:Y:S01]  /*4600*/  PRMT R25, R27.reuse, 0x7770, RZ ;  /* 0x000077701b197816 */ /* 0x050fe200000000ff */
[----:B------:R1:W-:Y:S01]  /*4610*/  STG.E.U8 desc[UR24][R8.64], R23 ;  /* 0x0000001708007986 */ /* 0x0003e2000c101118 */
[----:B------:R-:W-:Y:S02]  /*4620*/  PRMT R27, R27, 0x7771, RZ ;  /* 0x000077711b1b7816 */ /* 0x000fe400000000ff */
[----:B------:R-:W-:Y:S01]  /*4630*/  LEA.HI.X.SX32 R19, R19, R26, 0x1, P2 ;  /* 0x0000001a13137211 */ /* 0x000fe200010f0eff */
[----:B------:R-:W-:Y:S01]  /*4640*/  STG.E.U8 desc[UR24][R10.64], R31 ;  /* 0x0000001f0a007986 */ /* 0x000fe2000c101118 */
[C---:B------:R-:W-:Y:S02]  /*4650*/  PRMT R35, R24.reuse, 0x7770, RZ ;  /* 0x0000777018237816 */ /* 0x040fe400000000ff */
[----:B------:R-:W-:Y:S01]  /*4660*/  ISETP.GE.U32.AND P0, PT, R29, 0x40, PT ;  /* 0x000000401d00780c */ /* 0x000fe20003f06070 */
[----:B------:R2:W-:Y:S01]  /*4670*/  STG.E.U8 desc[UR24][R12.64], R33 ;  /* 0x000000210c007986 */ /* 0x0005e2000c101118 */
[----:B0-----:R-:W-:-:S03]  /*4680*/  PRMT R7, R24, 0x7771, RZ ;  /* 0x0000777118077816 */ /* 0x001fc600000000ff */
[----:B------:R-:W-:Y:S01]  /*4690*/  STG.E.U8 desc[UR24][R14.64], R25 ;  /* 0x000000190e007986 */ /* 0x000fe2000c101118 */
[C---:B-1----:R-:W-:Y:S02]  /*46a0*/  IMAD.SHL.U32 R9, R0.reuse, 0x4, RZ ;  /* 0x0000000400097824 */ /* 0x042fe400078e00ff */
[----:B------:R-:W-:Y:S01]  /*46b0*/  IMAD.HI R0, R0, 0x4, RZ ;  /* 0x0000000400007827 */ /* 0x000fe200078e02ff */
[----:B------:R-:W-:Y:S04]  /*46c0*/  STG.E.U8 desc[UR24][R16.64], R27 ;  /* 0x0000001b10007986 */ /* 0x000fe8000c101118 */
[----:B------:R-:W-:Y:S01]  /*46d0*/  STG.E.U8 desc[UR24][R18.64], R35 ;  /* 0x0000002312007986 */ /* 0x000fe2000c101118 */
[----:B--2---:R-:W0:Y:S03]  /*46e0*/  LDC.64 R12, c[0x0][0x3a0] ;  /* 0x0000e800ff0c7b82 */ /* 0x004e260000000a00 */
[----:B------:R0:W-:Y:S05]  /*46f0*/  STG.E.U8 desc[UR24][R4.64], R7 ;  /* 0x0000000704007986 */ /* 0x0001ea000c101118 */
[----:B------:R-:W-:Y:S01]  /*4700*/  BAR.SYNC.DEFER_BLOCKING 0x0 ;  /* 0x0000000000007b1d */ /* 0x000fe20000010000 */
[----:B0-----:R-:W-:-:S04]  /*4710*/  IADD3 R4, P1, P2, R9, UR6, R12 ;  /* 0x0000000609047c10 */ /* 0x001fc8000fa3e00c */
[----:B------:R-:W-:Y:S01]  /*4720*/  IADD3.X R5, PT, PT, R0, UR5, R13, P1, P2 ;  /* 0x0000000500057c10 */ /* 0x000fe20008fe440d */
[----:B------:R-:W-:Y:S02]  /*4730*/  STSM.16.M88 [R22], R3 ;  /* 0x0000000316007844 */ /* 0x000fe40000000000 */
[----:B------:R-:W-:Y:S06]  /*4740*/  BAR.SYNC.DEFER_BLOCKING 0x0 ;  /* 0x0000000000007b1d */ /* 0x000fec0000010000 */
[----:B------:R-:W0:Y:S04]  /*4750*/  LDSM.16.M88 R11, [R20+UR12] ;  /* 0x0000000c140b783b */ /* 0x000e280008000000 */
[----:B0-----:R0:W-:Y:S01]  /*4760*/  @!P0 STG.E desc[UR24][R4.64], R11 ;  /* 0x0000000b04008986 */ /* 0x0011e2000c101918 */
[----:B------:R-:W-:Y:S06]  /*4770*/  BAR.SYNC.DEFER_BLOCKING 0x0 ;  /* 0x0000000000007b1d */ /* 0x000fec0000010000 */
[----:B------:R-:W-:Y:S05]  /*4780*/  @P3 BRA `(.L_x_19) ;  /* 0x0000000000a03947 */ /* 0x000fea0003800000 */
[----:B------:R-:W1:Y:S01]  /*4790*/  S2UR UR5, SR_CgaCtaId ;  /* 0x00000000000579c3 */ /* 0x000e620000008800 */
[----:B------:R-:W-:Y:S01]  /*47a0*/  NOP ;  /* 0x0000000000007918 */ /* 0x000fe20000000000 */
[----:B------:R-:W-:Y:S01]  /*47b0*/  UMOV UR4, 0x50 ;  /* 0x0000005000047882 */ /* 0x000fe20000000000 */
[----:B------:R-:W-:Y:S02]  /*47c0*/  IMAD.U32 R0, RZ, RZ, UR10 ;  /* 0x0000000aff007e24 */ /* 0x000fe4000f8e00ff */
[----:B------:R-:W-:Y:S02]  /*47d0*/  IMAD.MOV.U32 R3, RZ, RZ, 0x3 ;  /* 0x00000003ff037424 */ /* 0x000fe400078e00ff */
[----:B------:R-:W-:Y:S01]  /*47e0*/  IMAD.MOV.U32 R7, RZ, RZ, 0x1 ;  /* 0x00000001ff077424 */ /* 0x000fe200078e00ff */
[----:B------:R-:W-:-:S04]  /*47f0*/  LOP3.LUT R0, R0, 0xffff, RZ, 0xc0, !PT ;  /* 0x0000ffff00007812 */ /* 0x000fc800078ec0ff */
[----:B------:R-:W-:-:S05]  /*4800*/  SHF.R.U32.HI R0, RZ, 0x5, R0 ;  /* 0x00000005ff007819 */ /* 0x000fca0000011600 */
[----:B------:R-:W-:Y:S01]  /*4810*/  VIADD R2, R0, 0x10 ;  /* 0x0000001000027836 */ /* 0x000fe20000000000 */
[----:B------:R-:W-:Y:S01]  /*4820*/  SHF.L.U32 R0, R3, R0, RZ ;  /* 0x0000000003007219 */ /* 0x000fe200000006ff */
[----:B-1----:R-:W-:-:S03]  /*4830*/  ULEA UR6, UR5, UR4, 0x18 ;  /* 0x0000000405067291 */ /* 0x002fc6000f8ec0ff */
[----:B------:R-:W-:-:S04]  /*4840*/  SHF.L.U32 R3, R7, R2, RZ ;  /* 0x0000000207037219 */ /* 0x000fc800000006ff */
[----:B------:R-:W-:Y:S02]  /*4850*/  LOP3.LUT R0, R3, R0, RZ, 0xfc, !PT ;  /* 0x0000000003007212 */ /* 0x000fe400078efcff */
[----:B0-----:R-:W0:Y:S02]  /*4860*/  LDS R5, [UR6] ;  /* 0x00000006ff057984 */ /* 0x001e240008000800 */
[C---:B------:R-:W-:Y:S02]  /*4870*/  LOP3.LUT R2, R0.reuse, 0xffff, RZ, 0xc0, !PT ;  /* 0x0000ffff00027812 */ /* 0x040fe400078ec0ff */
[----:B0-----:R-:W-:-:S04]  /*4880*/  LOP3.LUT R3, R0, 0xffff, R5, 0x80, !PT ;  /* 0x0000ffff00037812 */ /* 0x001fc800078e8005 */
[----:B------:R-:W-:-:S13]  /*4890*/  ISETP.NE.AND P0, PT, R3, R2, PT ;  /* 0x000000020300720c */ /* 0x000fda0003f05270 */
[----:B------:R-:W-:Y:S05]  /*48a0*/  @P0 BRA `(.L_x_20) ;  /* 0x0000000000500947 */ /* 0x000fea0003800000 */
[----:B------:R-:W-:Y:S02]  /*48b0*/  SHF.R.U32.HI R5, RZ, 0x10, R5 ;  /* 0x00000010ff057819 */ /* 0x000fe40000011605 */
[----:B------:R-:W-:-:S04]  /*48c0*/  SHF.R.U32.HI R2, RZ, 0x10, R0 ;  /* 0x00000010ff027819 */ /* 0x000fc80000011600 */
[----:B------:R-:W-:-:S04]  /*48d0*/  LOP3.LUT R5, R5, R2, RZ, 0xc0, !PT ;  /* 0x0000000205057212 */ /* 0x000fc800078ec0ff */
[----:B------:R-:W-:-:S13]  /*48e0*/  ISETP.NE.AND P0, PT, R5, R2, PT ;  /* 0x000000020500720c */ /* 0x000fda0003f05270 */
[----:B------:R-:W-:Y:S05]  /*48f0*/  @P0 BRA `(.L_x_21) ;  /* 0x0000000000300947 */ /* 0x000fea0003800000 */
[----:B------:R-:W-:Y:S01]  /*4900*/  R2UR UR4, R0 ;  /* 0x00000000000472ca */ /* 0x000fe200000e0000 */
[----:B------:R-:W-:Y:S01]  /*4910*/  VOTEU.ANY UR5, UPT, PT ;  /* 0x0000000000057886 */ /* 0x000fe200038e0100 */
[----:B------:R-:W0:Y:S01]  /*4920*/  S2R R0, SR_LANEID ;  /* 0x0000000000007919 */ /* 0x000e220000000000 */
[----:B------:R-:W-:-:S10]  /*4930*/  UFLO.U32 UR5, UR5 ;  /* 0x00000005000572bd */ /* 0x000fd400080e0000 */
[----:B------:R-:W-:-:S06]  /*4940*/  ULOP3.LUT UR4, URZ, UR4, URZ, 0x33, !UPT ;  /* 0x00000004ff047292 */ /* 0x000fcc000f8e33ff */
[----:B------:R-:W-:-:S04]  /*4950*/  IMAD.U32 R2, RZ, RZ, UR4 ;  /* 0x00000004ff027e24 */ /* 0x000fc8000f8e00ff */
[----:B------:R-:W1:Y:S02]  /*4960*/  REDUX UR7, R2 ;  /* 0x00000000020773c4 */ /* 0x000e640000000000 */
[----:B------:R2:W-:Y:S01]  /*4970*/  UTCATOMSWS.AND URZ, UR4 ;  /* 0x0000000400ff79e3 */ /* 0x0005e20008000000 */
[----:B0-----:R-:W-:Y:S01]  /*4980*/  ISETP.EQ.U32.AND P0, PT, R0, UR5, PT ;  /* 0x0000000500007c0c */ /* 0x001fe2000bf02070 */
[----:B-1----:R-:W-:-:S12]  /*4990*/  IMAD.U32 R0, RZ, RZ, UR7 ;  /* 0x00000007ff007e24 */ /* 0x002fd8000f8e00ff */
[----:B------:R2:W-:Y:S01]  /*49a0*/  @P0 ATOMS.AND RZ, [UR6], R0 ;  /* 0x00000000ffff098c */ /* 0x0005e2000a800006 */
[----:B------:R-:W-:Y:S05]  /*49b0*/  BRA `(.L_x_19) ;  /* 0x0000000000147947 */ /* 0x000fea0003800000 */
.L_x_21:
[----:B------:R-:W-:-:S07]  /*49c0*/  MOV R2, 0x49e0 ;  /* 0x000049e000027802 */ /* 0x000fce0000000f00 */
[----:B------:R-:W-:Y:S05]  /*49d0*/  CALL.REL.NOINC `($__internal_0_$__cuda_sm10x_tcgen05_guardrail_trap_col_being_dealloced_not_returned_by_alloc) ;  /* 0x0000000000447944 */ /* 0x000fea0003c00000 */
[----:B------:R-:W-:Y:S05]  /*49e0*/  BRA `(.L_x_19) ;  /* 0x0000000000087947 */ /* 0x000fea0003800000 */
.L_x_20:
[----:B------:R-:W-:-:S07]  /*49f0*/  MOV R2, 0x4a10 ;  /* 0x00004a1000027802 */ /* 0x000fce0000000f00 */
[----:B------:R-:W-:Y:S05]  /*4a00*/  CALL.REL.NOINC `($__internal_2_$__cuda_sm10x_tcgen05_guardrail_trap_unallocated_columns_being_dealloced) ;  /* 0x0000000000507944 */ /* 0x000fea0003c00000 */
.L_x_19:
[----:B------:R-:W-:Y:S01]  /*4a10*/  NOP ;  /* 0x0000000000007918 */ /* 0x000fe20000000000 */
[----:B--2---:R-:W-:Y:S05]  /*4a20*/  EXIT ;  /* 0x000000000000794d */ /* 0x004fea0003800000 */
.L_x_8:
[----:B------:R-:W2:Y:S02]  /*4a30*/  SYNCS.PHASECHK.TRANS64.TRYWAIT P0, [UR12+0x2000], RZ ;  /* 0x002000ffff0075a7 */ /* 0x000ea4000800110c */
[----:B--2---:R-:W-:Y:S05]  /*4a40*/  @!P0 BRA `(.L_x_8) ;  /* 0xfffffffc00f88947 */ /* 0x004fea000383ffff */
[----:B------:R-:W-:Y:S05]  /*4a50*/  BRA `(.L_x_7) ;  /* 0xffffffc400647947 */ /* 0x000fea000383ffff */
.L_x_13:
[----:B------:R-:W2:Y:S02]  /*4a60*/  SYNCS.PHASECHK.TRANS64.TRYWAIT P3, [UR12+0x3010], RZ ;  /* 0x003010ffff0075a7 */ /* 0x000ea4000806110c */
[----:B--2---:R-:W-:Y:S05]  /*4a70*/  @!P3 BRA `(.L_x_13) ;  /* 0xfffffffc00f8b947 */ /* 0x004fea000383ffff */
[----:B------:R-:W-:Y:S05]  /*4a80*/  BRA `(.L_x_22) ;  /* 0xffffffdc00c87947 */ /* 0x000fea000383ffff */
.L_x_14:
[----:B------:R-:W0:Y:S02]  /*4a90*/  SYNCS.PHASECHK.TRANS64.TRYWAIT P3, [UR14], R71 ;  /* 0x00000047ff0075a7 */ /* 0x000e24000806110e */
[----:B0-----:R-:W-:Y:S05]  /*4aa0*/  @!P3 BRA `(.L_x_14) ;  /* 0xfffffffc00f8b947 */ /* 0x001fea000383ffff */
[----:B------:R-:W-:Y:S05]  /*4ab0*/  BRA `(.L_x_23) ;  /* 0xffffffe800a47947 */ /* 0x000fea000383ffff */
.L_x_18:
[----:B------:R-:W0:Y:S02]  /*4ac0*/  SYNCS.PHASECHK.TRANS64.TRYWAIT P1, [UR14], R4 ;  /* 0x00000004ff0075a7 */ /* 0x000e24000802110e */
[----:B0-----:R-:W-:Y:S05]  /*4ad0*/  @!P1 BRA `(.L_x_18) ;  /* 0xfffffffc00f89947 */ /* 0x001fea000383ffff */
[----:B------:R-:W-:Y:S05]  /*4ae0*/  BRA `(.L_x_17) ;  /* 0xfffffff0004c7947 */ /* 0x000fea000383ffff */
        .weak           $__internal_0_$__cuda_sm10x_tcgen05_guardrail_trap_col_being_dealloced_not_returned_by_alloc
        .type           $__internal_0_$__cuda_sm10x_tcgen05_guardrail_trap_col_being_dealloced_not_returned_by_alloc,@function
        .size           $__internal_0_$__cuda_sm10x_tcgen05_guardrail_trap_col_being_dealloced_not_returned_by_alloc,($__internal_1_$__cuda_sm10x_tcgen05_guardrail_trap_phase_invalid_during_alloc - $__internal_0_$__cuda_sm10x_tcgen05_guardrail_trap_col_being_dealloced_not_returned_by_alloc)
$__internal_0_$__cuda_sm10x_tcgen05_guardrail_trap_col_being_dealloced_not_returned_by_alloc:
[----:B------:R-:W-:Y:S05]  /*4af0*/  BPT.TRAP 0x1 ;  /* 0x000000040000795c */ /* 0x000fea0000300000 */
[----:B------:R-:W-:-:S04]  /*4b00*/  IMAD.MOV.U32 R3, RZ, RZ, 0x0 ;  /* 0x00000000ff037424 */ /* 0x000fc800078e00ff */
[----:B------:R-:W-:Y:S05]  /*4b10*/  RET.REL.NODEC R2 `(attn_fwd) ;  /* 0xffffffb402387950 */ /* 0x000fea0003c3ffff */
        .weak           $__internal_1_$__cuda_sm10x_tcgen05_guardrail_trap_phase_invalid_during_alloc
        .type           $__internal_1_$__cuda_sm10x_tcgen05_guardrail_trap_phase_invalid_during_alloc,@function
        .size           $__internal_1_$__cuda_sm10x_tcgen05_guardrail_trap_phase_invalid_during_alloc,($__internal_2_$__cuda_sm10x_tcgen05_guardrail_trap_unallocated_columns_being_dealloced - $__internal_1_$__cuda_sm10x_tcgen05_guardrail_trap_phase_invalid_during_alloc)
$__internal_1_$__cuda_sm10x_tcgen05_guardrail_trap_phase_invalid_during_alloc:
[----:B------:R-:W-:Y:S05]  /*4b20*/  BPT.TRAP 0x1 ;  /* 0x000000040000795c */ /* 0x000fea0000300000 */
[----:B------:R-:W-:-:S04]  /*4b30*/  IMAD.MOV.U32 R5, RZ, RZ, 0x0 ;  /* 0x00000000ff057424 */ /* 0x000fc800078e00ff */
[----:B------:R-:W-:Y:S05]  /*4b40*/  RET.REL.NODEC R4 `(attn_fwd) ;  /* 0xffffffb4042c7950 */ /* 0x000fea0003c3ffff */
        .weak           $__internal_2_$__cuda_sm10x_tcgen05_guardrail_trap_unallocated_columns_being_dealloced
        .type           $__internal_2_$__cuda_sm10x_tcgen05_guardrail_trap_unallocated_columns_being_dealloced,@function
        .size           $__internal_2_$__cuda_sm10x_tcgen05_guardrail_trap_unallocated_columns_being_dealloced,(.L_x_27 - $__internal_2_$__cuda_sm10x_tcgen05_guardrail_trap_unallocated_columns_being_dealloced)
$__internal_2_$__cuda_sm10x_tcgen05_guardrail_trap_unallocated_columns_being_dealloced:
[----:B------:R-:W-:Y:S05]  /*4b50*/  BPT.TRAP 0x1 ;  /* 0x000000040000795c */ /* 0x000fea0000300000 */
[----:B------:R-:W-:-:S04]  /*4b60*/  IMAD.MOV.U32 R3, RZ, RZ, 0x0 ;  /* 0x00000000ff037424 */ /* 0x000fc800078e00ff */
[----:B------:R-:W-:Y:S05]  /*4b70*/  RET.REL.NODEC R2 `(attn_fwd) ;  /* 0xffffffb402207950 */ /* 0x000fea0003c3ffff */
.L_x_24:
[----:B------:R-:W-:-:S00]  /*4b80*/  BRA `(.L_x_24) ;  /* 0xfffffffc00fc7947 */ /* 0x000fc0000383ffff */
[----:B------:R-:W-:-:S00]  /*4b90*/  NOP ;  /* 0x0000000000007918 */ /* 0x000fc00000000000 */
        /* <DEDUP_REMOVED lines=14> */
.L_x_27:


//--------------------- .nv.global.init           --------------------------
	.section	.nv.global.init,"aw",@progbits
.nv.global.init:
	.type		_$_str,@object
	.size		_$_str,(.L_3 - _$_str)
_$_str:
        /*0000*/ 	.byte	0x5f, 0x5f, 0x43, 0x55, 0x44, 0x41, 0x5f, 0x46, 0x54, 0x5a, 0x00
.L_3:


//--------------------- .nv.shared.attn_fwd       --------------------------
	.section	.nv.shared.attn_fwd,"aw",@nobits
	.sectionflags	@""
	.align	16
	.zero		1024


//--------------------- .nv.shared.reserved.0     --------------------------
	.section	.nv.shared.reserved.0,"aw",@nobits
	.align	8
	.weak		__nv_reservedSMEM_offset_0_alias
	.size		__nv_reservedSMEM_offset_0_alias, 0, 64
	.other		__nv_reservedSMEM_offset_0_alias,@"STO_CUDA_RESERVED_SHARED STV_DEFAULT"
__nv_reservedSMEM_offset_0_alias:
	.zero		0
.nv.shared.reserved.0:
	.zero		64
	.weak		__nv_reservedSMEM_allocation_phase
	.type		__nv_reservedSMEM_allocation_phase,@object
	.size		__nv_reservedSMEM_allocation_phase,(.L_0 - __nv_reservedSMEM_allocation_phase)
__nv_reservedSMEM_allocation_phase:
	.zero		1
.L_0:
	.zero		7
	.weak		__nv_reservedSMEM_devtool_atexit_pc
	.type		__nv_reservedSMEM_devtool_atexit_pc,@object
	.size		__nv_reservedSMEM_devtool_atexit_pc,(__nv_reservedSMEM_allocation_mask - __nv_reservedSMEM_devtool_atexit_pc)
__nv_reservedSMEM_devtool_atexit_pc:
	.zero		8
	.weak		__nv_reservedSMEM_allocation_mask
	.type		__nv_reservedSMEM_allocation_mask,@object
	.size		__nv_reservedSMEM_allocation_mask,(.L_2 - __nv_reservedSMEM_allocation_mask)
__nv_reservedSMEM_allocation_mask:
	.zero		4
.L_2:


//--------------------- .nv.constant0.attn_fwd    --------------------------
	.section	.nv.constant0.attn_fwd,"a",@progbits
	.sectionflags	@""
	.align	4
.nv.constant0.attn_fwd:
	.zero		1032


//--------------------- SYMBOLS --------------------------

	.type		.nv.reservedSmem.offset0,@object
	.size		.nv.reservedSmem.offset0,0x4
	.type		.nv.reservedSmem.cap,@object
	.size		.nv.reservedSmem.cap,0x4
